	.headerflags	@"EF_CUDA_TEXMODE_UNIFIED EF_CUDA_64BIT_ADDRESS EF_CUDA_SM86 EF_CUDA_VIRTUAL_SM(EF_CUDA_SM86)"
	.elftype	@"ET_EXEC"


//--------------------- .nv.info                  --------------------------
	.section	.nv.info,"",@"SHT_CUDA_INFO"
	.align	4


	//----- nvinfo : EIATTR_REGCOUNT
	.align		4
        /*0000*/ 	.byte	0x04, 0x2f
        /*0002*/ 	.short	(.L_1 - .L_0)
	.align		4
.L_0:
        /*0004*/ 	.word	index@(triton_mm)
        /*0008*/ 	.word	0x000000fe


	//----- nvinfo : EIATTR_MAX_STACK_SIZE
	.align		4
.L_1:
        /*000c*/ 	.byte	0x04, 0x23
        /*000e*/ 	.short	(.L_3 - .L_2)
	.align		4
.L_2:
        /*0010*/ 	.word	index@(triton_mm)
        /*0014*/ 	.word	0x00000000


	//----- nvinfo : EIATTR_MIN_STACK_SIZE
	.align		4
.L_3:
        /*0018*/ 	.byte	0x04, 0x12
        /*001a*/ 	.short	(.L_5 - .L_4)
	.align		4
.L_4:
        /*001c*/ 	.word	index@(triton_mm)
        /*0020*/ 	.word	0x00000000


	//----- nvinfo : EIATTR_FRAME_SIZE
	.align		4
.L_5:
        /*0024*/ 	.byte	0x04, 0x11
        /*0026*/ 	.short	(.L_7 - .L_6)
	.align		4
.L_6:
        /*0028*/ 	.word	index@(triton_mm)
        /*002c*/ 	.word	0x00000000
.L_7:


//--------------------- .nv.info.triton_mm        --------------------------
	.section	.nv.info.triton_mm,"",@"SHT_CUDA_INFO"
	.align	4


	//----- nvinfo : EIATTR_CUDA_API_VERSION
	.align		4
        /*0000*/ 	.byte	0x04, 0x37
        /*0002*/ 	.short	(.L_9 - .L_8)
.L_8:
        /*0004*/ 	.word	0x0000007b


	//----- nvinfo : EIATTR_SW2861232_WAR
	.align		4
.L_9:
        /*0008*/ 	.byte	0x01, 0x35
	.zero		2


	//----- nvinfo : EIATTR_PARAM_CBANK
	.align		4
        /*000c*/ 	.byte	0x04, 0x0a
        /*000e*/ 	.short	(.L_11 - .L_10)
	.align		4
.L_10:
        /*0010*/ 	.word	index@(.nv.constant0.triton_mm)
        /*0014*/ 	.short	0x0160
        /*0016*/ 	.short	0x001c


	//----- nvinfo : EIATTR_CBANK_PARAM_SIZE
	.align		4
.L_11:
        /*0018*/ 	.byte	0x03, 0x19
        /*001a*/ 	.short	0x001c


	//----- nvinfo : EIATTR_KPARAM_INFO
	.align		4
        /*001c*/ 	.byte	0x04, 0x17
        /*001e*/ 	.short	(.L_13 - .L_12)
.L_12:
        /*0020*/ 	.word	0x00000000
        /*0024*/ 	.short	0x0003
        /*0026*/ 	.short	0x0018
        /*0028*/ 	.byte	0x00, 0xf0, 0x11, 0x00


	//----- nvinfo : EIATTR_KPARAM_INFO
	.align		4
.L_13:
        /*002c*/ 	.byte	0x04, 0x17
        /*002e*/ 	.short	(.L_15 - .L_14)
.L_14:
        /*0030*/ 	.word	0x00000000
        /*0034*/ 	.short	0x0002
        /*0036*/ 	.short	0x0010
        /*0038*/ 	.byte	0x00, 0xf0, 0x21, 0x00


	//----- nvinfo : EIATTR_KPARAM_INFO
	.align		4
.L_15:
        /*003c*/ 	.byte	0x04, 0x17
        /*003e*/ 	.short	(.L_17 - .L_16)
.L_16:
        /*0040*/ 	.word	0x00000000
        /*0044*/ 	.short	0x0001
        /*0046*/ 	.short	0x0008
        /*0048*/ 	.byte	0x00, 0xf0, 0x21, 0x00


	//----- nvinfo : EIATTR_KPARAM_INFO
	.align		4
.L_17:
        /*004c*/ 	.byte	0x04, 0x17
        /*004e*/ 	.short	(.L_19 - .L_18)
.L_18:
        /*0050*/ 	.word	0x00000000
        /*0054*/ 	.short	0x0000
        /*0056*/ 	.short	0x0000
        /*0058*/ 	.byte	0x00, 0xf0, 0x21, 0x00


	//----- nvinfo : EIATTR_MAXREG_COUNT
	.align		4
.L_19:
        /*005c*/ 	.byte	0x03, 0x1b
        /*005e*/ 	.short	0x00ff


	//----- nvinfo : EIATTR_EXIT_INSTR_OFFSETS
	.align		4
        /*0060*/ 	.byte	0x04, 0x1c
        /*0062*/ 	.short	(.L_21 - .L_20)


	//   ....[0]....
.L_20:
        /*0064*/ 	.word	0x00000030


	//   ....[1]....
        /*0068*/ 	.word	0x00013920


	//   ....[2]....
        /*006c*/ 	.word	0x00013970


	//----- nvinfo : EIATTR_MAX_THREADS
	.align		4
.L_21:
        /*0070*/ 	.byte	0x04, 0x05
        /*0072*/ 	.short	(.L_23 - .L_22)
.L_22:
        /*0074*/ 	.word	0x00000100
        /*0078*/ 	.word	0x00000001
        /*007c*/ 	.word	0x00000001
.L_23:


//--------------------- .nv.rel.action            --------------------------
	.section	.nv.rel.action,"",@"SHT_CUDA_RELOCINFO"
	.align	8
	.sectionentsize	8
        /*0000*/ 	.byte	0x73, 0x00, 0x00, 0x00, 0x00, 0x00, 0x00, 0x00, 0x00, 0x00, 0x00, 0x11, 0x25, 0x00, 0x05, 0x36


//--------------------- .nv.constant0.triton_mm   --------------------------
	.section	.nv.constant0.triton_mm,"a",@progbits
	.align	4
.nv.constant0.triton_mm:
	.zero		380


//--------------------- .text.triton_mm           --------------------------
	.section	.text.triton_mm,"ax",@progbits
	.sectionflags	@"SHF_BARRIERS=1"
	.sectioninfo	@"SHI_REGISTERS=254"
	.align	128
        .global         triton_mm
        .type           triton_mm,@function
        .size           triton_mm,(.L_x_3 - triton_mm)
        .other          triton_mm,@"STO_CUDA_ENTRY STV_DEFAULT"
triton_mm:
.text.triton_mm:
[----:B------:R-:W-:-:S02]  /*0000*/  MOV R1, c[0x0][0x28] ;  /* 0x00000a0000017a02 */ /* 0x000fc40000000f00 */
[----:B------:R-:W-:-:S04]  /*0010*/  MOV R0, c[0x0][0x178] ;  /* 0x00005e0000007a02 */ /* 0x000fc80000000f00 */
[----:B------:R-:W-:-:S13]  /*0020*/  LOP3.LUT P0, RZ, R0, 0x1ffffff, RZ, 0xc0, !PT ;  /* 0x01ffffff00ff7812 */ /* 0x000fda000780c0ff */
[----:B------:R-:W-:Y:S05]  /*0030*/  @!P0 EXIT ;  /* 0x000000000000894d */ /* 0x000fea0003800000 */
[----:B------:R-:W1:Y:S01]  /*0040*/  S2R R11, SR_CTAID.X ;  /* 0x00000000000b7919 */ /* 0x000e620000002500 */
[----:B------:R-:W-:Y:S01]  /*0050*/  IADD3 R0, R0, 0x7f, RZ ;  /* 0x0000007f00007810 */ /* 0x000fe20007ffe0ff */
[----:B------:R-:W-:Y:S01]  /*0060*/  ULDC.64 UR10, c[0x0][0x118] ;  /* 0x00004600000a7ab9 */ /* 0x000fe20000000a00 */
[----:B------:R-:W-:Y:S01]  /*0070*/  IABS R21, c[0x0][0x178] ;  /* 0x00005e0000157a13 */ /* 0x000fe20000000000 */
[----:B------:R-:W-:Y:S01]  /*0080*/  CS2R R30, SRZ ;  /* 0x00000000001e7805 */ /* 0x000fe2000001ff00 */
[----:B------:R-:W-:Y:S01]  /*0090*/  SHF.R.S32.HI R3, RZ, 0x1f, R0 ;  /* 0x0000001fff037819 */ /* 0x000fe20000011400 */
[----:B------:R-:W-:Y:S01]  /*00a0*/  CS2R R32, SRZ ;  /* 0x0000000000207805 */ /* 0x000fe2000001ff00 */
[----:B------:R-:W-:Y:S01]  /*00b0*/  MOV R73, 0x4 ;  /* 0x0000000400497802 */ /* 0x000fe20000000f00 */
[----:B------:R-:W-:Y:S01]  /*00c0*/  CS2R R34, SRZ ;  /* 0x0000000000227805 */ /* 0x000fe2000001ff00 */
[----:B------:R-:W-:Y:S01]  /*00d0*/  LEA.HI R3, R3, R0, RZ, 0x7 ;  /* 0x0000000003037211 */ /* 0x000fe200078f38ff */
[----:B------:R-:W-:Y:S01]  /*00e0*/  CS2R R36, SRZ ;  /* 0x0000000000247805 */ /* 0x000fe2000001ff00 */
[----:B------:R-:W-:Y:S01]  /*00f0*/  MOV R75, 0x3 ;  /* 0x00000003004b7802 */ /* 0x000fe20000000f00 */
[----:B------:R-:W-:Y:S01]  /*0100*/  CS2R R38, SRZ ;  /* 0x0000000000267805 */ /* 0x000fe2000001ff00 */
[----:B------:R-:W-:Y:S01]  /*0110*/  MOV R126, 0xffffffc0 ;  /* 0xffffffc0007e7802 */ /* 0x000fe20000000f00 */
[----:B------:R-:W-:Y:S01]  /*0120*/  CS2R R40, SRZ ;  /* 0x0000000000287805 */ /* 0x000fe2000001ff00 */
        /* <DEDUP_REMOVED lines=9> */
[----:B-1----:R-:W-:Y:S01]  /*01c0*/  SHF.R.S32.HI R2, RZ, 0x1f, R11 ;  /* 0x0000001fff027819 */ /* 0x002fe2000001140b */
[----:B------:R-:W-:Y:S01]  /*01d0*/  CS2R R96, SRZ ;  /* 0x0000000000607805 */ /* 0x000fe2000001ff00 */
[----:B------:R-:W-:Y:S01]  /*01e0*/  ISETP.GE.AND P1, PT, R11, RZ, PT ;  /* 0x000000ff0b00720c */ /* 0x000fe20003f26270 */
[----:B------:R-:W-:Y:S01]  /*01f0*/  CS2R R98, SRZ ;  /* 0x0000000000627805 */ /* 0x000fe2000001ff00 */
[----:B------:R-:W-:Y:S01]  /*0200*/  LEA.HI R2, R2, R11, RZ, 0x3 ;  /* 0x0000000b02027211 */ /* 0x000fe200078f18ff */
[----:B------:R-:W-:Y:S01]  /*0210*/  CS2R R108, SRZ ;  /* 0x00000000006c7805 */ /* 0x000fe2000001ff00 */
[----:B------:R-:W-:Y:S01]  /*0220*/  CS2R R110, SRZ ;  /* 0x00000000006e7805 */ /* 0x000fe2000001ff00 */
[----:B------:R-:W-:Y:S01]  /*0230*/  CS2R R100, SRZ ;  /* 0x0000000000647805 */ /* 0x000fe2000001ff00 */
[----:B------:R-:W-:Y:S01]  /*0240*/  LOP3.LUT R0, R2, 0xfffffff8, RZ, 0xc0, !PT ;  /* 0xfffffff802007812 */ /* 0x000fe200078ec0ff */
[----:B------:R-:W-:Y:S01]  /*0250*/  CS2R R102, SRZ ;  /* 0x0000000000667805 */ /* 0x000fe2000001ff00 */
[----:B------:R-:W-:Y:S01]  /*0260*/  CS2R R88, SRZ ;  /* 0x0000000000587805 */ /* 0x000fe2000001ff00 */
[----:B------:R-:W-:Y:S01]  /*0270*/  CS2R R90, SRZ ;  /* 0x00000000005a7805 */ /* 0x000fe2000001ff00 */
[----:B------:R-:W-:Y:S01]  /*0280*/  LEA.HI.SX32 R3, R3, -R0, 0x19 ;  /* 0x8000000003037211 */ /* 0x000fe200078fcaff */
[----:B------:R-:W-:Y:S01]  /*0290*/  CS2R R104, SRZ ;  /* 0x0000000000687805 */ /* 0x000fe2000001ff00 */
[----:B------:R-:W-:Y:S01]  /*02a0*/  CS2R R106, SRZ ;  /* 0x00000000006a7805 */ /* 0x000fe2000001ff00 */
[----:B------:R-:W-:Y:S01]  /*02b0*/  CS2R R112, SRZ ;  /* 0x0000000000707805 */ /* 0x000fe2000001ff00 */
[----:B------:R-:W-:Y:S01]  /*02c0*/  IMNMX R5, R3, 0x8, PT ;  /* 0x0000000803057817 */ /* 0x000fe20003800200 */
[----:B------:R-:W-:Y:S01]  /*02d0*/  CS2R R114, SRZ ;  /* 0x0000000000727805 */ /* 0x000fe2000001ff00 */
[----:B------:R-:W-:-:S02]  /*02e0*/  UMOV UR6, URZ ;  /* 0x0000003f00067c82 */ /* 0x000fc40008000000 */
[----:B------:R-:W-:Y:S01]  /*02f0*/  IABS R13, R5 ;  /* 0x00000005000d7213 */ /* 0x000fe20000000000 */
[----:B------:R-:W-:Y:S02]  /*0300*/  UMOV UR7, URZ ;  /* 0x0000003f00077c82 */ /* 0x000fe40008000000 */
[----:B------:R-:W-:Y:S01]  /*0310*/  UMOV UR8, 0x20000 ;  /* 0x0002000000087882 */ /* 0x000fe20000000000 */
[----:B------:R-:W1:Y:S01]  /*0320*/  I2F.RP R4, R13 ;  /* 0x0000000d00047306 */ /* 0x000e620000209400 */
[----:B------:R-:W-:Y:S02]  /*0330*/  UMOV UR4, URZ ;  /* 0x0000003f00047c82 */ /* 0x000fe40008000000 */
[----:B------:R-:W-:-:S05]  /*0340*/  UMOV UR5, URZ ;  /* 0x0000003f00057c82 */ /* 0x000fca0008000000 */
[----:B-1----:R-:W1:Y:S02]  /*0350*/  MUFU.RCP R4, R4 ;  /* 0x0000000400047308 */ /* 0x002e640000001000 */
[----:B-1----:R-:W-:Y:S02]  /*0360*/  IADD3 R2, R4, 0xffffffe, RZ ;  /* 0x0ffffffe04027810 */ /* 0x002fe40007ffe0ff */
[----:B------:R-:W-:-:S04]  /*0370*/  IABS R4, R11 ;  /* 0x0000000b00047213 */ /* 0x000fc80000000000 */
[----:B------:R1:W2:Y:S02]  /*0380*/  F2I.FTZ.U32.TRUNC.NTZ R3, R2 ;  /* 0x0000000200037305 */ /* 0x0002a4000021f000 */
[----:B-1----:R-:W-:Y:S02]  /*0390*/  MOV R2, RZ ;  /* 0x000000ff00027202 */ /* 0x002fe40000000f00 */
[----:B--2---:R-:W-:-:S05]  /*03a0*/  IADD3 R6, RZ, -R3, RZ ;  /* 0x80000003ff067210 */ /* 0x004fca0007ffe0ff */
[----:B------:R-:W-:Y:S01]  /*03b0*/  IMAD R7, R6, R13, RZ ;  /* 0x0000000d06077224 */ /* 0x000fe200078e02ff */
[----:B------:R-:W-:-:S03]  /*03c0*/  IABS R6, R5 ;  /* 0x0000000500067213 */ /* 0x000fc60000000000 */
[----:B------:R-:W-:Y:S01]  /*03d0*/  IMAD.HI.U32 R3, R3, R7, R2 ;  /* 0x0000000703037227 */ /* 0x000fe200078e0002 */
[----:B------:R-:W-:Y:S01]  /*03e0*/  IADD3 R9, RZ, -R6, RZ ;  /* 0x80000006ff097210 */ /* 0x000fe20007ffe0ff */
[----:B------:R-:W1:Y:S01]  /*03f0*/  I2F.RP R7, R21 ;  /* 0x0000001500077306 */ /* 0x000e620000209400 */
[----:B------:R-:W-:-:S03]  /*0400*/  IADD3 R6, -R0, R11, RZ ;  /* 0x0000000b00067210 */ /* 0x000fc60007ffe1ff */
[C---:B------:R-:W-:Y:S01]  /*0410*/  IMAD.HI.U32 R2, R3.reuse, R4, RZ ;  /* 0x0000000403027227 */ /* 0x040fe200078e00ff */
[----:B------:R-:W-:Y:S02]  /*0420*/  IABS R10, R6 ;  /* 0x00000006000a7213 */ /* 0x000fe40000000000 */
[----:B------:R-:W-:Y:S01]  /*0430*/  LOP3.LUT R6, R6, R5, RZ, 0x3c, !PT ;  /* 0x0000000506067212 */ /* 0x000fe200078e3cff */
[-C--:B------:R-:W-:Y:S02]  /*0440*/  IMAD R2, R2, R9.reuse, R4 ;  /* 0x0000000902027224 */ /* 0x080fe400078e0204 */
[----:B------:R-:W-:Y:S01]  /*0450*/  IMAD.HI.U32 R8, R3, R10, RZ ;  /* 0x0000000a03087227 */ /* 0x000fe200078e00ff */
[----:B------:R-:W2:Y:S01]  /*0460*/  S2R R4, SR_TID.X ;  /* 0x0000000000047919 */ /* 0x000ea20000002100 */
[----:B------:R-:W-:Y:S02]  /*0470*/  ISETP.GE.AND P3, PT, R6, RZ, PT ;  /* 0x000000ff0600720c */ /* 0x000fe40003f66270 */
[C---:B------:R-:W-:Y:S01]  /*0480*/  ISETP.GT.U32.AND P0, PT, R13.reuse, R2, PT ;  /* 0x000000020d00720c */ /* 0x040fe20003f04070 */
[----:B------:R-:W-:Y:S01]  /*0490*/  IMAD R9, R8, R9, R10 ;  /* 0x0000000908097224 */ /* 0x000fe200078e020a */
[----:B-1----:R-:W1:Y:S04]  /*04a0*/  MUFU.RCP R7, R7 ;  /* 0x0000000700077308 */ /* 0x002e680000001000 */
[----:B------:R-:W-:-:S07]  /*04b0*/  ISETP.GT.U32.AND P2, PT, R13, R9, PT ;  /* 0x000000090d00720c */ /* 0x000fce0003f44070 */
[----:B------:R-:W-:-:S04]  /*04c0*/  @!P0 IADD3 R2, R2, -R13, RZ ;  /* 0x8000000d02028210 */ /* 0x000fc80007ffe0ff */
[----:B------:R-:W-:Y:S02]  /*04d0*/  ISETP.GT.U32.AND P0, PT, R13, R2, PT ;  /* 0x000000020d00720c */ /* 0x000fe40003f04070 */
[----:B-1----:R-:W-:Y:S02]  /*04e0*/  IADD3 R3, R7, 0xffffffe, RZ ;  /* 0x0ffffffe07037810 */ /* 0x002fe40007ffe0ff */
[----:B------:R-:W-:Y:S02]  /*04f0*/  LOP3.LUT R7, RZ, R5, RZ, 0x33, !PT ;  /* 0x00000005ff077212 */ /* 0x000fe400078e33ff */
[----:B------:R-:W-:Y:S02]  /*0500*/  @!P2 IADD3 R9, R9, -R13, RZ ;  /* 0x8000000d0909a210 */ /* 0x000fe40007ffe0ff */
[----:B------:R-:W1:Y:S01]  /*0510*/  F2I.FTZ.U32.TRUNC.NTZ R3, R3 ;  /* 0x0000000300037305 */ /* 0x000e62000021f000 */
[----:B------:R-:W-:Y:S02]  /*0520*/  @!P2 IADD3 R8, R8, 0x1, RZ ;  /* 0x000000010808a810 */ /* 0x000fe40007ffe0ff */
[----:B--2---:R-:W-:-:S02]  /*0530*/  SHF.L.U32 R122, R4, 0x2, RZ ;  /* 0x00000002047a7819 */ /* 0x004fc400000006ff */
[-C--:B------:R-:W-:Y:S02]  /*0540*/  @!P0 IADD3 R2, R2, -R13.reuse, RZ ;  /* 0x8000000d02028210 */ /* 0x080fe40007ffe0ff */
[----:B------:R-:W-:Y:S02]  /*0550*/  ISETP.NE.AND P0, PT, R5, RZ, PT ;  /* 0x000000ff0500720c */ /* 0x000fe40003f05270 */
[----:B------:R-:W-:Y:S02]  /*0560*/  @!P1 IADD3 R2, -R2, RZ, RZ ;  /* 0x000000ff02029210 */ /* 0x000fe40007ffe1ff */
[----:B------:R-:W-:Y:S02]  /*0570*/  ISETP.GE.U32.AND P1, PT, R9, R13, PT ;  /* 0x0000000d0900720c */ /* 0x000fe40003f26070 */
[----:B------:R-:W-:Y:S02]  /*0580*/  SEL R5, R7, R2, !P0 ;  /* 0x0000000207057207 */ /* 0x000fe40004000000 */
[----:B------:R-:W-:-:S02]  /*0590*/  SHF.R.U32.HI R2, RZ, 0x4, R4 ;  /* 0x00000004ff027819 */ /* 0x000fc40000011604 */
[----:B-1----:R-:W-:Y:S02]  /*05a0*/  IADD3 R10, RZ, -R3, RZ ;  /* 0x80000003ff0a7210 */ /* 0x002fe40007ffe0ff */
[----:B------:R-:W-:Y:S02]  /*05b0*/  IADD3 R5, R0, R5, RZ ;  /* 0x0000000500057210 */ /* 0x000fe40007ffe0ff */
[----:B------:R-:W-:Y:S02]  /*05c0*/  MOV R0, R10 ;  /* 0x0000000a00007202 */ /* 0x000fe40000000f00 */
[----:B------:R-:W-:Y:S02]  /*05d0*/  SGXT.U32 R9, R2, 0x4 ;  /* 0x000000040209781a */ /* 0x000fe40000000000 */
[----:B------:R-:W-:Y:S01]  /*05e0*/  SHF.L.U32 R5, R5, 0x7, RZ ;  /* 0x0000000705057819 */ /* 0x000fe200000006ff */
[----:B------:R-:W-:Y:S01]  /*05f0*/  IMAD R11, R0, R21, RZ ;  /* 0x00000015000b7224 */ /* 0x000fe200078e02ff */
[----:B------:R-:W-:-:S02]  /*0600*/  MOV R2, RZ ;  /* 0x000000ff00027202 */ /* 0x000fc40000000f00 */
[C---:B------:R-:W-:Y:S02]  /*0610*/  LOP3.LUT R12, R5.reuse, R9, RZ, 0xfc, !PT ;  /* 0x00000009050c7212 */ /* 0x040fe400078efcff */
[----:B------:R-:W-:Y:S01]  /*0620*/  LOP3.LUT R16, R5, 0x10, R9, 0xfe, !PT ;  /* 0x0000001005107812 */ /* 0x000fe200078efe09 */
[----:B------:R-:W-:Y:S01]  /*0630*/  IMAD.HI.U32 R2, R3, R11, R2 ;  /* 0x0000000b03027227 */ /* 0x000fe200078e0002 */
[----:B------:R-:W-:Y:S02]  /*0640*/  IABS R6, R12 ;  /* 0x0000000c00067213 */ /* 0x000fe40000000000 */
[----:B------:R-:W-:Y:S02]  /*0650*/  @P1 IADD3 R8, R8, 0x1, RZ ;  /* 0x0000000108081810 */ /* 0x000fe40007ffe0ff */
[----:B------:R-:W-:Y:S01]  /*0660*/  LOP3.LUT R17, R5, 0x20, R9, 0xfe, !PT ;  /* 0x0000002005117812 */ /* 0x000fe200078efe09 */
[----:B------:R-:W-:Y:S01]  /*0670*/  IMAD.HI.U32 R0, R2, R6, RZ ;  /* 0x0000000602007227 */ /* 0x000fe200078e00ff */
[----:B------:R-:W-:-:S02]  /*0680*/  IABS R10, R16 ;  /* 0x00000010000a7213 */ /* 0x000fc40000000000 */
[----:B------:R-:W-:Y:S02]  /*0690*/  @!P3 IADD3 R8, -R8, RZ, RZ ;  /* 0x000000ff0808b210 */ /* 0x000fe40007ffe1ff */
[----:B------:R-:W-:Y:S01]  /*06a0*/  IABS R11, R17 ;  /* 0x00000011000b7213 */ /* 0x000fe20000000000 */
[----:B------:R-:W-:Y:S01]  /*06b0*/  IMAD.HI.U32 R3, R2, R10, RZ ;  /* 0x0000000a02037227 */ /* 0x000fe200078e00ff */
[----:B------:R-:W-:Y:S02]  /*06c0*/  IADD3 R0, -R0, RZ, RZ ;  /* 0x000000ff00007210 */ /* 0x000fe40007ffe1ff */
[----:B------:R-:W-:Y:S02]  /*06d0*/  SEL R15, R7, R8, !P0 ;  /* 0x00000008070f7207 */ /* 0x000fe40004000000 */
[----:B------:R-:W-:Y:S02]  /*06e0*/  MOV R8, R11 ;  /* 0x0000000b00087202 */ /* 0x000fe40000000f00 */
[----:B------:R-:W-:Y:S01]  /*06f0*/  IADD3 R7, -R3, RZ, RZ ;  /* 0x000000ff03077210 */ /* 0x000fe20007ffe1ff */
[----:B------:R-:W-:Y:S01]  /*0700*/  IMAD R3, R21, R0, R6 ;  /* 0x0000000015037224 */ /* 0x000fe200078e0206 */
[C-C-:B------:R-:W-:Y:S01]  /*0710*/  LOP3.LUT R18, R5.reuse, 0x30, R9.reuse, 0xfe, !PT ;  /* 0x0000003005127812 */ /* 0x140fe200078efe09 */
[----:B------:R-:W-:Y:S01]  /*0720*/  IMAD.HI.U32 R0, R2, R8, RZ ;  /* 0x0000000802007227 */ /* 0x000fe200078e00ff */
[----:B------:R-:W-:-:S02]  /*0730*/  LOP3.LUT R19, R5, 0x40, R9, 0xfe, !PT ;  /* 0x0000004005137812 */ /* 0x000fc400078efe09 */
[----:B------:R-:W-:Y:S01]  /*0740*/  LOP3.LUT R22, R5, 0x60, R9, 0xfe, !PT ;  /* 0x0000006005167812 */ /* 0x000fe200078efe09 */
[C---:B------:R-:W-:Y:S01]  /*0750*/  IMAD R6, R21.reuse, R7, R10 ;  /* 0x0000000715067224 */ /* 0x040fe200078e020a */
[----:B------:R-:W-:Y:S02]  /*0760*/  IADD3 R0, -R0, RZ, RZ ;  /* 0x000000ff00007210 */ /* 0x000fe40007ffe1ff */
[----:B------:R-:W-:Y:S02]  /*0770*/  IABS R10, R18 ;  /* 0x00000012000a7213 */ /* 0x000fe40000000000 */
[----:B------:R-:W-:Y:S01]  /*0780*/  IABS R11, R19 ;  /* 0x00000013000b7213 */ /* 0x000fe20000000000 */
[----:B------:R-:W-:Y:S01]  /*0790*/  IMAD R7, R21, R0, R8 ;  /* 0x0000000015077224 */ /* 0x000fe200078e0208 */
[----:B------:R-:W-:Y:S01]  /*07a0*/  ISETP.GE.AND P5, PT, R12, RZ, PT ;  /* 0x000000ff0c00720c */ /* 0x000fe20003fa6270 */
[----:B------:R-:W-:Y:S01]  /*07b0*/  IMAD.HI.U32 R0, R2, R10, RZ ;  /* 0x0000000a02007227 */ /* 0x000fe200078e00ff */
[----:B------:R-:W-:-:S02]  /*07c0*/  IABS R14, R22 ;  /* 0x00000016000e7213 */ /* 0x000fc40000000000 */
[----:B------:R-:W-:Y:S01]  /*07d0*/  ISETP.GT.U32.AND P3, PT, R21, R7, PT ;  /* 0x000000071500720c */ /* 0x000fe20003f64070 */
[----:B------:R-:W-:Y:S01]  /*07e0*/  IMAD.HI.U32 R8, R2, R11, RZ ;  /* 0x0000000b02087227 */ /* 0x000fe200078e00ff */
[----:B------:R-:W-:Y:S02]  /*07f0*/  IADD3 R0, -R0, RZ, RZ ;  /* 0x000000ff00007210 */ /* 0x000fe40007ffe1ff */
[----:B------:R-:W-:Y:S02]  /*0800*/  LOP3.LUT R20, R5, 0x50, R9, 0xfe, !PT ;  /* 0x0000005005147812 */ /* 0x000fe400078efe09 */
[----:B------:R-:W-:Y:S01]  /*0810*/  IADD3 R12, -R8, RZ, RZ ;  /* 0x000000ff080c7210 */ /* 0x000fe20007ffe1ff */
[C---:B------:R-:W-:Y:S01]  /*0820*/  IMAD R8, R21.reuse, R0, R10 ;  /* 0x0000000015087224 */ /* 0x040fe200078e020a */
[----:B------:R-:W-:Y:S02]  /*0830*/  IABS R13, R20 ;  /* 0x00000014000d7213 */ /* 0x000fe40000000000 */
[C---:B------:R-:W-:Y:S01]  /*0840*/  ISETP.GT.U32.AND P0, PT, R21.reuse, R3, PT ;  /* 0x000000031500720c */ /* 0x040fe20003f04070 */
[C---:B------:R-:W-:Y:S01]  /*0850*/  IMAD R10, R21.reuse, R12, R11 ;  /* 0x0000000c150a7224 */ /* 0x040fe200078e020b */
[----:B------:R-:W-:Y:S01]  /*0860*/  ISETP.GT.U32.AND P2, PT, R21, R6, PT ;  /* 0x000000061500720c */ /* 0x000fe20003f44070 */
[----:B------:R-:W-:Y:S01]  /*0870*/  IMAD.HI.U32 R12, R2, R14, RZ ;  /* 0x0000000e020c7227 */ /* 0x000fe200078e00ff */
[----:B------:R-:W-:-:S02]  /*0880*/  @!P3 IADD3 R7, R7, -R21, RZ ;  /* 0x800000150707b210 */ /* 0x000fc40007ffe0ff */
[C---:B------:R-:W-:Y:S01]  /*0890*/  ISETP.GT.U32.AND P6, PT, R21.reuse, R8, PT ;  /* 0x000000081500720c */ /* 0x040fe20003fc4070 */
[----:B------:R-:W-:Y:S01]  /*08a0*/  IMAD.HI.U32 R0, R2, R13, RZ ;  /* 0x0000000d02007227 */ /* 0x000fe200078e00ff */
[----:B------:R-:W-:Y:S02]  /*08b0*/  ISETP.GT.U32.AND P4, PT, R21, R7, PT ;  /* 0x000000071500720c */ /* 0x000fe40003f84070 */
[----:B------:R-:W-:Y:S02]  /*08c0*/  IADD3 R12, -R12, RZ, RZ ;  /* 0x000000ff0c0c7210 */ /* 0x000fe40007ffe1ff */
[----:B------:R-:W-:Y:S02]  /*08d0*/  IADD3 R0, -R0, RZ, RZ ;  /* 0x000000ff00007210 */ /* 0x000fe40007ffe1ff */
[-C--:B------:R-:W-:Y:S01]  /*08e0*/  @!P0 IADD3 R3, R3, -R21.reuse, RZ ;  /* 0x8000001503038210 */ /* 0x080fe20007ffe0ff */
[C---:B------:R-:W-:Y:S01]  /*08f0*/  IMAD R12, R21.reuse, R12, R14 ;  /* 0x0000000c150c7224 */ /* 0x040fe200078e020e */
[----:B------:R-:W-:Y:S01]  /*0900*/  @!P2 IADD3 R6, R6, -R21, RZ ;  /* 0x800000150606a210 */ /* 0x000fe20007ffe0ff */
[----:B------:R-:W-:Y:S01]  /*0910*/  IMAD R11, R21, R0, R13 ;  /* 0x00000000150b7224 */ /* 0x000fe200078e020d */
[----:B------:R-:W-:-:S02]  /*0920*/  SHF.R.U32.HI R0, RZ, 0x5, R4 ;  /* 0x00000005ff007819 */ /* 0x000fc40000011604 */
[----:B------:R-:W-:Y:S02]  /*0930*/  ISETP.GT.U32.AND P2, PT, R21, R10, PT ;  /* 0x0000000a1500720c */ /* 0x000fe40003f44070 */
[----:B------:R-:W-:Y:S02]  /*0940*/  @!P4 IADD3 R7, R7, -R21, RZ ;  /* 0x800000150707c210 */ /* 0x000fe40007ffe0ff */
[C---:B------:R-:W-:Y:S02]  /*0950*/  ISETP.GT.U32.AND P4, PT, R21.reuse, R12, PT ;  /* 0x0000000c1500720c */ /* 0x040fe40003f84070 */
[C---:B------:R-:W-:Y:S02]  /*0960*/  ISETP.GT.U32.AND P1, PT, R21.reuse, R3, PT ;  /* 0x000000031500720c */ /* 0x040fe40003f24070 */
[----:B------:R-:W-:Y:S02]  /*0970*/  ISETP.GT.U32.AND P3, PT, R21, R6, PT ;  /* 0x000000061500720c */ /* 0x000fe40003f64070 */
[----:B------:R-:W-:-:S02]  /*0980*/  @!P6 IADD3 R8, R8, -R21, RZ ;  /* 0x800000150808e210 */ /* 0x000fc40007ffe0ff */
[----:B------:R-:W-:Y:S02]  /*0990*/  SGXT.U32 R0, R0, 0x3 ;  /* 0x000000030000781a */ /* 0x000fe40000000000 */
[----:B------:R-:W-:Y:S02]  /*09a0*/  ISETP.GT.U32.AND P6, PT, R21, R11, PT ;  /* 0x0000000b1500720c */ /* 0x000fe40003fc4070 */
[C---:B------:R-:W-:Y:S02]  /*09b0*/  LOP3.LUT R13, R5.reuse, 0x70, R9, 0xfe, !PT ;  /* 0x00000070050d7812 */ /* 0x040fe400078efe09 */
[----:B------:R-:W-:Y:S02]  /*09c0*/  LOP3.LUT R0, R5, R0, RZ, 0xfc, !PT ;  /* 0x0000000005007212 */ /* 0x000fe400078efcff */
[----:B------:R-:W-:Y:S02]  /*09d0*/  IABS R5, R13 ;  /* 0x0000000d00057213 */ /* 0x000fe40000000000 */
[----:B------:R-:W-:-:S02]  /*09e0*/  @!P4 IADD3 R12, R12, -R21, RZ ;  /* 0x800000150c0cc210 */ /* 0x000fc40007ffe0ff */
[----:B------:R-:W-:Y:S01]  /*09f0*/  @!P2 IADD3 R10, R10, -R21, RZ ;  /* 0x800000150a0aa210 */ /* 0x000fe20007ffe0ff */
[----:B------:R-:W-:Y:S01]  /*0a00*/  IMAD.HI.U32 R2, R2, R5, RZ ;  /* 0x0000000502027227 */ /* 0x000fe200078e00ff */
[----:B------:R-:W-:Y:S02]  /*0a10*/  ISETP.GT.U32.AND P4, PT, R21, R12, PT ;  /* 0x0000000c1500720c */ /* 0x000fe40003f84070 */
[-C--:B------:R-:W-:Y:S02]  /*0a20*/  @!P1 IADD3 R3, R3, -R21.reuse, RZ ;  /* 0x8000001503039210 */ /* 0x080fe40007ffe0ff */
[-C--:B------:R-:W-:Y:S02]  /*0a30*/  @!P3 IADD3 R6, R6, -R21.reuse, RZ ;  /* 0x800000150606b210 */ /* 0x080fe40007ffe0ff */
[----:B------:R-:W-:Y:S02]  /*0a40*/  ISETP.GT.U32.AND P3, PT, R21, R10, PT ;  /* 0x0000000a1500720c */ /* 0x000fe40003f64070 */
[----:B------:R-:W-:-:S02]  /*0a50*/  @!P6 IADD3 R11, R11, -R21, RZ ;  /* 0x800000150b0be210 */ /* 0x000fc40007ffe0ff */
[----:B------:R-:W-:Y:S02]  /*0a60*/  ISETP.GE.AND P0, PT, R16, RZ, PT ;  /* 0x000000ff1000720c */ /* 0x000fe40003f06270 */
[----:B------:R-:W-:Y:S02]  /*0a70*/  IADD3 R2, -R2, RZ, RZ ;  /* 0x000000ff02027210 */ /* 0x000fe40007ffe1ff */
[----:B------:R-:W-:Y:S02]  /*0a80*/  @!P5 IADD3 R3, -R3, RZ, RZ ;  /* 0x000000ff0303d210 */ /* 0x000fe40007ffe1ff */
[C---:B------:R-:W-:Y:S01]  /*0a90*/  ISETP.GT.U32.AND P5, PT, R21.reuse, R11, PT ;  /* 0x0000000b1500720c */ /* 0x040fe20003fa4070 */
[C---:B------:R-:W-:Y:S01]  /*0aa0*/  IMAD R5, R21.reuse, R2, R5 ;  /* 0x0000000215057224 */ /* 0x040fe200078e0205 */
[----:B------:R-:W-:Y:S02]  /*0ab0*/  ISETP.GT.U32.AND P2, PT, R21, R8, PT ;  /* 0x000000081500720c */ /* 0x000fe40003f44070 */
[----:B------:R-:W-:-:S02]  /*0ac0*/  SHF.L.U32 R74, R15, 0x7, RZ ;  /* 0x000000070f4a7819 */ /* 0x000fc400000006ff */
[----:B------:R-:W-:Y:S02]  /*0ad0*/  @!P4 IADD3 R12, R12, -R21, RZ ;  /* 0x800000150c0cc210 */ /* 0x000fe40007ffe0ff */
[----:B------:R-:W-:Y:S02]  /*0ae0*/  SHF.R.S32.HI R15, RZ, 0x18, R15 ;  /* 0x00000018ff0f7819 */ /* 0x000fe4000001140f */
[----:B------:R-:W-:Y:S02]  /*0af0*/  ISETP.GT.U32.AND P4, PT, R21, R5, PT ;  /* 0x000000051500720c */ /* 0x000fe40003f84070 */
[----:B------:R-:W-:Y:S02]  /*0b00*/  @!P3 IADD3 R10, R10, -R21, RZ ;  /* 0x800000150a0ab210 */ /* 0x000fe40007ffe0ff */
[----:B------:R-:W-:Y:S02]  /*0b10*/  ISETP.GE.AND P3, PT, R20, RZ, PT ;  /* 0x000000ff1400720c */ /* 0x000fe40003f66270 */
[----:B------:R-:W-:-:S02]  /*0b20*/  @!P0 IADD3 R6, -R6, RZ, RZ ;  /* 0x000000ff06068210 */ /* 0x000fc40007ffe1ff */
[----:B------:R-:W-:Y:S02]  /*0b30*/  ISETP.GE.AND P0, PT, R22, RZ, PT ;  /* 0x000000ff1600720c */ /* 0x000fe40003f06270 */
[----:B------:R-:W-:Y:S02]  /*0b40*/  SGXT R2, R15, 0x1 ;  /* 0x000000010f02781a */ /* 0x000fe40000000200 */
[C---:B------:R-:W-:Y:S02]  /*0b50*/  LOP3.LUT R20, R74.reuse, R9, RZ, 0xfc, !PT ;  /* 0x000000094a147212 */ /* 0x040fe400078efcff */
[C-C-:B------:R-:W-:Y:S02]  /*0b60*/  LOP3.LUT R22, R74.reuse, 0x10, R9.reuse, 0xfe, !PT ;  /* 0x000000104a167812 */ /* 0x140fe400078efe09 */
[----:B------:R-:W-:Y:S02]  /*0b70*/  LOP3.LUT R24, R74, 0x30, R9, 0xfe, !PT ;  /* 0x000000304a187812 */ /* 0x000fe400078efe09 */
[----:B------:R-:W-:-:S02]  /*0b80*/  @!P5 IADD3 R11, R11, -R21, RZ ;  /* 0x800000150b0bd210 */ /* 0x000fc40007ffe0ff */
[----:B------:R-:W-:Y:S02]  /*0b90*/  ISETP.GE.AND P5, PT, R13, RZ, PT ;  /* 0x000000ff0d00720c */ /* 0x000fe40003fa6270 */
[----:B------:R-:W-:Y:S02]  /*0ba0*/  ISETP.GE.AND P6, PT, R18, RZ, PT ;  /* 0x000000ff1200720c */ /* 0x000fe40003fc6270 */
[----:B------:R-:W-:Y:S02]  /*0bb0*/  LOP3.LUT R23, R74, 0x20, R9, 0xfe, !PT ;  /* 0x000000204a177812 */ /* 0x000fe400078efe09 */
[C---:B------:R-:W-:Y:S02]  /*0bc0*/  LEA.HI R13, R2.reuse, R20, RZ, 0x7 ;  /* 0x00000014020d7211 */ /* 0x040fe400078f38ff */
[C---:B------:R-:W-:Y:S02]  /*0bd0*/  LEA.HI R14, R2.reuse, R22, RZ, 0x7 ;  /* 0x00000016020e7211 */ /* 0x040fe400078f38ff */
[----:B------:R-:W-:-:S02]  /*0be0*/  LEA.HI R18, R2, R24, RZ, 0x7 ;  /* 0x0000001802127211 */ /* 0x000fc400078f38ff */
[----:B------:R-:W-:Y:S02]  /*0bf0*/  @!P2 IADD3 R8, R8, -R21, RZ ;  /* 0x800000150808a210 */ /* 0x000fe40007ffe0ff */
[----:B------:R-:W-:Y:S02]  /*0c00*/  ISETP.GE.AND P2, PT, R19, RZ, PT ;  /* 0x000000ff1300720c */ /* 0x000fe40003f46270 */
[----:B------:R-:W-:Y:S02]  /*0c10*/  LEA.HI R16, R2, R23, RZ, 0x7 ;  /* 0x0000001702107211 */ /* 0x000fe400078f38ff */
[----:B------:R-:W-:Y:S02]  /*0c20*/  LOP3.LUT R13, R13, 0xffff80, RZ, 0xc0, !PT ;  /* 0x00ffff800d0d7812 */ /* 0x000fe400078ec0ff */
[----:B------:R-:W-:Y:S02]  /*0c30*/  LOP3.LUT R15, R14, 0xffff80, RZ, 0xc0, !PT ;  /* 0x00ffff800e0f7812 */ /* 0x000fe400078ec0ff */
[----:B------:R-:W-:-:S02]  /*0c40*/  LOP3.LUT R19, R18, 0xffff80, RZ, 0xc0, !PT ;  /* 0x00ffff8012137812 */ /* 0x000fc400078ec0ff */
[----:B------:R-:W-:Y:S02]  /*0c50*/  @!P4 IADD3 R5, R5, -R21, RZ ;  /* 0x800000150505c210 */ /* 0x000fe40007ffe0ff */
[----:B------:R-:W-:Y:S02]  /*0c60*/  ISETP.GE.AND P1, PT, R17, RZ, PT ;  /* 0x000000ff1100720c */ /* 0x000fe40003f26270 */
[----:B------:R-:W-:Y:S02]  /*0c70*/  LOP3.LUT R17, R16, 0xffff80, RZ, 0xc0, !PT ;  /* 0x00ffff8010117812 */ /* 0x000fe400078ec0ff */
[----:B------:R-:W-:Y:S02]  /*0c80*/  IADD3 R14, R20, -R13, RZ ;  /* 0x8000000d140e7210 */ /* 0x000fe40007ffe0ff */
[----:B------:R-:W-:Y:S02]  /*0c90*/  IADD3 R16, R22, -R15, RZ ;  /* 0x8000000f16107210 */ /* 0x000fe40007ffe0ff */
[----:B------:R-:W-:-:S02]  /*0ca0*/  IADD3 R20, R24, -R19, RZ ;  /* 0x8000001318147210 */ /* 0x000fc40007ffe0ff */
[----:B------:R-:W-:Y:S02]  /*0cb0*/  ISETP.GT.U32.AND P4, PT, R21, R5, PT ;  /* 0x000000051500720c */ /* 0x000fe40003f84070 */
[C-C-:B------:R-:W-:Y:S02]  /*0cc0*/  LOP3.LUT R22, R74.reuse, 0x40, R9.reuse, 0xfe, !PT ;  /* 0x000000404a167812 */ /* 0x140fe400078efe09 */
[C-C-:B------:R-:W-:Y:S02]  /*0cd0*/  LOP3.LUT R24, R74.reuse, 0x50, R9.reuse, 0xfe, !PT ;  /* 0x000000504a187812 */ /* 0x140fe400078efe09 */
[C-C-:B------:R-:W-:Y:S02]  /*0ce0*/  LOP3.LUT R26, R74.reuse, 0x60, R9.reuse, 0xfe, !PT ;  /* 0x000000604a1a7812 */ /* 0x140fe400078efe09 */
[----:B------:R-:W-:Y:S02]  /*0cf0*/  LOP3.LUT R19, R74, 0x70, R9, 0xfe, !PT ;  /* 0x000000704a137812 */ /* 0x000fe400078efe09 */
[----:B------:R-:W-:-:S02]  /*0d00*/  IADD3 R18, R23, -R17, RZ ;  /* 0x8000001117127210 */ /* 0x000fc40007ffe0ff */
[C---:B------:R-:W-:Y:S02]  /*0d10*/  LEA.HI R13, R2.reuse, R22, RZ, 0x7 ;  /* 0x00000016020d7211 */ /* 0x040fe400078f38ff */
[C---:B------:R-:W-:Y:S02]  /*0d20*/  LEA.HI R15, R2.reuse, R24, RZ, 0x7 ;  /* 0x00000018020f7211 */ /* 0x040fe400078f38ff */
[C---:B------:R-:W-:Y:S02]  /*0d30*/  LEA.HI R17, R2.reuse, R26, RZ, 0x7 ;  /* 0x0000001a02117211 */ /* 0x040fe400078f38ff */
[----:B------:R-:W-:Y:S02]  /*0d40*/  LEA.HI R2, R2, R19, RZ, 0x7 ;  /* 0x0000001302027211 */ /* 0x000fe400078f38ff */
[----:B------:R-:W-:Y:S02]  /*0d50*/  @!P4 IADD3 R5, R5, -R21, RZ ;  /* 0x800000150505c210 */ /* 0x000fe40007ffe0ff */
[----:B------:R-:W-:-:S02]  /*0d60*/  LOP3.LUT R2, R2, 0xffff80, RZ, 0xc0, !PT ;  /* 0x00ffff8002027812 */ /* 0x000fc400078ec0ff */
[----:B------:R-:W-:Y:S02]  /*0d70*/  ISETP.NE.AND P4, PT, RZ, c[0x0][0x178], PT ;  /* 0x00005e00ff007a0c */ /* 0x000fe40003f85270 */
[----:B------:R-:W-:Y:S02]  /*0d80*/  IADD3 R28, R19, -R2, RZ ;  /* 0x80000002131c7210 */ /* 0x000fe40007ffe0ff */
[----:B------:R-:W-:Y:S02]  /*0d90*/  LOP3.LUT R2, RZ, c[0x0][0x178], RZ, 0x33, !PT ;  /* 0x00005e00ff027a12 */ /* 0x000fe400078e33ff */
[----:B------:R-:W-:Y:S02]  /*0da0*/  @!P3 IADD3 R11, -R11, RZ, RZ ;  /* 0x000000ff0b0bb210 */ /* 0x000fe40007ffe1ff */
[----:B------:R-:W-:Y:S02]  /*0db0*/  @!P0 IADD3 R12, -R12, RZ, RZ ;  /* 0x000000ff0c0c8210 */ /* 0x000fe40007ffe1ff */
[----:B------:R-:W-:-:S02]  /*0dc0*/  @!P1 IADD3 R7, -R7, RZ, RZ ;  /* 0x000000ff07079210 */ /* 0x000fc40007ffe1ff */
[----:B------:R-:W-:Y:S02]  /*0dd0*/  @!P6 IADD3 R8, -R8, RZ, RZ ;  /* 0x000000ff0808e210 */ /* 0x000fe40007ffe1ff */
[----:B------:R-:W-:Y:S02]  /*0de0*/  @!P2 IADD3 R10, -R10, RZ, RZ ;  /* 0x000000ff0a0aa210 */ /* 0x000fe40007ffe1ff */
[----:B------:R-:W-:Y:S02]  /*0df0*/  @!P5 IADD3 R5, -R5, RZ, RZ ;  /* 0x000000ff0505d210 */ /* 0x000fe40007ffe1ff */
[C---:B------:R-:W-:Y:S02]  /*0e00*/  SEL R68, R2.reuse, R11, !P4 ;  /* 0x0000000b02447207 */ /* 0x040fe40006000000 */
[C---:B------:R-:W-:Y:S02]  /*0e10*/  SEL R58, R2.reuse, R3, !P4 ;  /* 0x00000003023a7207 */ /* 0x040fe40006000000 */
[----:B------:R-:W-:-:S02]  /*0e20*/  SEL R70, R2, R12, !P4 ;  /* 0x0000000c02467207 */ /* 0x000fc40006000000 */
[----:B------:R-:W-:Y:S02]  /*0e30*/  LOP3.LUT R11, R122, 0x3c, RZ, 0xc0, !PT ;  /* 0x0000003c7a0b7812 */ /* 0x000fe400078ec0ff */
[C---:B------:R-:W-:Y:S02]  /*0e40*/  SEL R60, R2.reuse, R6, !P4 ;  /* 0x00000006023c7207 */ /* 0x040fe40006000000 */
[C---:B------:R-:W-:Y:S02]  /*0e50*/  SEL R62, R2.reuse, R7, !P4 ;  /* 0x00000007023e7207 */ /* 0x040fe40006000000 */
[C---:B------:R-:W-:Y:S02]  /*0e60*/  SEL R64, R2.reuse, R8, !P4 ;  /* 0x0000000802407207 */ /* 0x040fe40006000000 */
[C---:B------:R-:W-:Y:S02]  /*0e70*/  SEL R66, R2.reuse, R10, !P4 ;  /* 0x0000000a02427207 */ /* 0x040fe40006000000 */
[----:B------:R-:W-:-:S02]  /*0e80*/  SEL R12, R2, R5, !P4 ;  /* 0x00000005020c7207 */ /* 0x000fc40006000000 */
[----:B------:R-:W-:Y:S02]  /*0e90*/  LOP3.LUT R13, R13, 0xffff80, RZ, 0xc0, !PT ;  /* 0x00ffff800d0d7812 */ /* 0x000fe400078ec0ff */
[----:B------:R-:W-:Y:S02]  /*0ea0*/  LOP3.LUT R15, R15, 0xffff80, RZ, 0xc0, !PT ;  /* 0x00ffff800f0f7812 */ /* 0x000fe400078ec0ff */
[----:B------:R-:W-:Y:S02]  /*0eb0*/  LOP3.LUT R17, R17, 0xffff80, RZ, 0xc0, !PT ;  /* 0x00ffff8011117812 */ /* 0x000fe400078ec0ff */
[C---:B------:R-:W-:Y:S02]  /*0ec0*/  LOP3.LUT R2, R9.reuse, 0x10, RZ, 0xfc, !PT ;  /* 0x0000001009027812 */ /* 0x040fe400078efcff */
[C---:B------:R-:W-:Y:S02]  /*0ed0*/  LOP3.LUT R3, R9.reuse, 0x20, RZ, 0xfc, !PT ;  /* 0x0000002009037812 */ /* 0x040fe400078efcff */
[----:B------:R-:W-:-:S02]  /*0ee0*/  LOP3.LUT R5, R9, 0x30, RZ, 0xfc, !PT ;  /* 0x0000003009057812 */ /* 0x000fc400078efcff */
[-C--:B------:R-:W-:Y:S02]  /*0ef0*/  LEA R58, R58, R11.reuse, 0x8 ;  /* 0x0000000b3a3a7211 */ /* 0x080fe400078e40ff */
[C---:B------:R-:W-:Y:S02]  /*0f00*/  LOP3.LUT R6, R9.reuse, 0x40, RZ, 0xfc, !PT ;  /* 0x0000004009067812 */ /* 0x040fe400078efcff */
[----:B------:R-:W-:Y:S01]  /*0f10*/  LEA R121, R9, R11, 0x6 ;  /* 0x0000000b09797211 */ /* 0x000fe200078e30ff */
[----:B------:R-:W-:Y:S01]  /*0f20*/  IMAD.WIDE R58, R58, R73, c[0x0][0x160] ;  /* 0x000058003a3a7625 */ /* 0x000fe200078e0249 */
[----:B------:R-:W-:Y:S02]  /*0f30*/  LEA R60, R60, R11, 0x8 ;  /* 0x0000000b3c3c7211 */ /* 0x000fe400078e40ff */
[----:B------:R-:W-:Y:S02]  /*0f40*/  IADD3 R22, R22, -R13, RZ ;  /* 0x8000000d16167210 */ /* 0x000fe40007ffe0ff */
[----:B------:R-:W-:Y:S01]  /*0f50*/  IADD3 R24, R24, -R15, RZ ;  /* 0x8000000f18187210 */ /* 0x000fe20007ffe0ff */
[----:B------:R-:W-:Y:S01]  /*0f60*/  IMAD.WIDE R60, R60, R73, c[0x0][0x160] ;  /* 0x000058003c3c7625 */ /* 0x000fe200078e0249 */
[----:B------:R-:W-:-:S02]  /*0f70*/  IADD3 R26, R26, -R17, RZ ;  /* 0x800000111a1a7210 */ /* 0x000fc40007ffe0ff */
[C---:B------:R-:W-:Y:S02]  /*0f80*/  LOP3.LUT R7, R9.reuse, 0x50, RZ, 0xfc, !PT ;  /* 0x0000005009077812 */ /* 0x040fe400078efcff */
[-C--:B------:R-:W-:Y:S02]  /*0f90*/  LEA R123, R2, R11.reuse, 0x6 ;  /* 0x0000000b027b7211 */ /* 0x080fe400078e30ff */
[-C--:B------:R-:W-:Y:S02]  /*0fa0*/  LEA R62, R62, R11.reuse, 0x8 ;  /* 0x0000000b3e3e7211 */ /* 0x080fe400078e40ff */
[----:B------:R-:W-:Y:S02]  /*0fb0*/  LOP3.LUT R8, R9, 0x60, RZ, 0xfc, !PT ;  /* 0x0000006009087812 */ /* 0x000fe400078efcff */
[----:B------:R-:W-:Y:S01]  /*0fc0*/  LEA R3, R3, R11, 0x6 ;  /* 0x0000000b03037211 */ /* 0x000fe200078e30ff */
[----:B------:R-:W-:Y:S01]  /*0fd0*/  IMAD.WIDE R62, R62, R73, c[0x0][0x160] ;  /* 0x000058003e3e7625 */ /* 0x000fe200078e0249 */
[----:B------:R-:W-:-:S02]  /*0fe0*/  LEA R64, R64, R11, 0x8 ;  /* 0x0000000b40407211 */ /* 0x000fc400078e40ff */
[----:B------:R-:W-:Y:S02]  /*0ff0*/  LOP3.LUT R10, R9, 0x70, RZ, 0xfc, !PT ;  /* 0x00000070090a7812 */ /* 0x000fe400078efcff */
[----:B------:R-:W-:Y:S01]  /*1000*/  LEA R5, R5, R11, 0x6 ;  /* 0x0000000b05057211 */ /* 0x000fe200078e30ff */
[----:B------:R-:W-:Y:S01]  /*1010*/  IMAD.WIDE R64, R64, R73, c[0x0][0x160] ;  /* 0x0000580040407625 */ /* 0x000fe200078e0249 */
[-C--:B------:R-:W-:Y:S02]  /*1020*/  LEA R66, R66, R11.reuse, 0x8 ;  /* 0x0000000b42427211 */ /* 0x080fe400078e40ff */
[-C--:B------:R-:W-:Y:S02]  /*1030*/  LEA R6, R6, R11.reuse, 0x6 ;  /* 0x0000000b06067211 */ /* 0x080fe400078e30ff */
[----:B------:R-:W-:Y:S01]  /*1040*/  LEA R68, R68, R11, 0x8 ;  /* 0x0000000b44447211 */ /* 0x000fe200078e40ff */
[----:B------:R-:W-:Y:S01]  /*1050*/  IMAD.WIDE R66, R66, R73, c[0x0][0x160] ;  /* 0x0000580042427625 */ /* 0x000fe200078e0249 */
[----:B------:R-:W-:-:S02]  /*1060*/  SHF.L.U32 R121, R121, 0x2, RZ ;  /* 0x0000000279797819 */ /* 0x000fc400000006ff */
[----:B------:R-:W-:Y:S01]  /*1070*/  LEA R7, R7, R11, 0x6 ;  /* 0x0000000b07077211 */ /* 0x000fe200078e30ff */
[----:B------:R-:W-:Y:S01]  /*1080*/  IMAD.WIDE R68, R68, R73, c[0x0][0x160] ;  /* 0x0000580044447625 */ /* 0x000fe200078e0249 */
[-C--:B------:R-:W-:Y:S01]  /*1090*/  LEA R2, R14, R11.reuse, 0x8 ;  /* 0x0000000b0e027211 */ /* 0x080fe200078e40ff */
[----:B------:R1:W-:Y:S01]  /*10a0*/  LDGSTS.E.BYPASS.128 [R121], [R58.64] ;  /* 0x000000003a797fae */ /* 0x0003e2000b901c4a */
[-C--:B------:R-:W-:Y:S02]  /*10b0*/  LEA R16, R16, R11.reuse, 0x8 ;  /* 0x0000000b10107211 */ /* 0x080fe400078e40ff */
[-C--:B------:R-:W-:Y:S02]  /*10c0*/  LEA R18, R18, R11.reuse, 0x8 ;  /* 0x0000000b12127211 */ /* 0x080fe400078e40ff */
[----:B------:R-:W-:Y:S01]  /*10d0*/  LEA R48, R20, R11, 0x8 ;  /* 0x0000000b14307211 */ /* 0x000fe200078e40ff */
[----:B------:R-:W-:Y:S01]  /*10e0*/  IMAD.WIDE R44, R16, R73, c[0x0][0x168] ;  /* 0x00005a00102c7625 */ /* 0x000fe200078e0249 */
[-C--:B------:R-:W-:Y:S01]  /*10f0*/  LEA R50, R22, R11.reuse, 0x8 ;  /* 0x0000000b16327211 */ /* 0x080fe200078e40ff */
[----:B------:R-:W-:Y:S01]  /*1100*/  CS2R R20, SRZ ;  /* 0x0000000000147805 */ /* 0x000fe2000001ff00 */
[----:B------:R-:W-:Y:S01]  /*1110*/  LEA R52, R24, R11, 0x8 ;  /* 0x0000000b18347211 */ /* 0x000fe200078e40ff */
[----:B------:R-:W-:Y:S01]  /*1120*/  IMAD.WIDE R46, R18, R73, c[0x0][0x168] ;  /* 0x00005a00122e7625 */ /* 0x000fe200078e0249 */
[-C--:B------:R-:W-:Y:S01]  /*1130*/  LEA R54, R26, R11.reuse, 0x8 ;  /* 0x0000000b1a367211 */ /* 0x080fe200078e40ff */
[----:B------:R-:W-:Y:S01]  /*1140*/  CS2R R22, SRZ ;  /* 0x0000000000167805 */ /* 0x000fe2000001ff00 */
[----:B------:R-:W-:Y:S01]  /*1150*/  LEA R56, R28, R11, 0x8 ;  /* 0x0000000b1c387211 */ /* 0x000fe200078e40ff */
[----:B------:R-:W-:Y:S01]  /*1160*/  IMAD.WIDE R48, R48, R73, c[0x0][0x168] ;  /* 0x00005a0030307625 */ /* 0x000fe200078e0249 */
[----:B------:R-:W-:Y:S01]  /*1170*/  LEA R70, R70, R11, 0x8 ;  /* 0x0000000b46467211 */ /* 0x000fe200078e40ff */
[----:B------:R-:W-:Y:S01]  /*1180*/  CS2R R24, SRZ ;  /* 0x0000000000187805 */ /* 0x000fe2000001ff00 */
[----:B------:R-:W-:Y:S01]  /*1190*/  SHF.L.U32 R123, R123, 0x2, RZ ;  /* 0x000000027b7b7819 */ /* 0x000fe200000006ff */
[----:B------:R-:W-:Y:S01]  /*11a0*/  IMAD.WIDE R50, R50, R73, c[0x0][0x168] ;  /* 0x00005a0032327625 */ /* 0x000fe200078e0249 */
[-C--:B------:R-:W-:Y:S01]  /*11b0*/  LEA R8, R8, R11.reuse, 0x6 ;  /* 0x0000000b08087211 */ /* 0x080fe200078e30ff */
[----:B------:R-:W-:Y:S01]  /*11c0*/  CS2R R26, SRZ ;  /* 0x00000000001a7805 */ /* 0x000fe2000001ff00 */
[----:B------:R-:W-:Y:S01]  /*11d0*/  LEA R12, R12, R11, 0x8 ;  /* 0x0000000b0c0c7211 */ /* 0x000fe200078e40ff */
[----:B------:R-:W-:Y:S01]  /*11e0*/  IMAD.WIDE R52, R52, R73, c[0x0][0x168] ;  /* 0x00005a0034347625 */ /* 0x000fe200078e0249 */
[----:B------:R-:W-:Y:S01]  /*11f0*/  SHF.L.U32 R125, R3, 0x2, RZ ;  /* 0x00000002037d7819 */ /* 0x000fe200000006ff */
[----:B------:R1:W-:Y:S01]  /*1200*/  LDGSTS.E.BYPASS.128 [R123], [R60.64] ;  /* 0x000000003c7b7fae */ /* 0x0003e2000b901c4a */
[----:B------:R-:W-:Y:S01]  /*1210*/  LEA R10, R10, R11, 0x6 ;  /* 0x0000000b0a0a7211 */ /* 0x000fe200078e30ff */
[-C--:B------:R-:W-:Y:S01]  /*1220*/  IMAD.WIDE R2, R2, R73.reuse, c[0x0][0x168] ;  /* 0x00005a0002027625 */ /* 0x080fe200078e0249 */
[----:B------:R-:W-:Y:S01]  /*1230*/  SHF.L.U32 R127, R5, 0x2, RZ ;  /* 0x00000002057f7819 */ /* 0x000fe200000006ff */
[----:B------:R1:W-:Y:S01]  /*1240*/  LDGSTS.E.BYPASS.128 [R125], [R62.64] ;  /* 0x000000003e7d7fae */ /* 0x0003e2000b901c4a */
[----:B------:R-:W-:Y:S01]  /*1250*/  SHF.L.U32 R129, R6, 0x2, RZ ;  /* 0x0000000206817819 */ /* 0x000fe200000006ff */
        /* <DEDUP_REMOVED lines=9> */
[----:B------:R-:W-:Y:S01]  /*12f0*/  CS2R R28, SRZ ;  /* 0x00000000001c7805 */ /* 0x000fe2000001ff00 */
[----:B------:R1:W-:Y:S01]  /*1300*/  LDGSTS.E.BYPASS.128 [R131], [R68.64] ;  /* 0x0000000044837fae */ /* 0x0003e2000b901c4a */
[----:B------:R-:W-:Y:S01]  /*1310*/  LOP3.LUT R120, R120, 0x1f00, RZ, 0xc0, !PT ;  /* 0x00001f0078787812 */ /* 0x000fe200078ec0ff */
[----:B------:R-:W-:Y:S01]  /*1320*/  IMAD.WIDE R72, R12, R73, c[0x0][0x160] ;  /* 0x000058000c487625 */ /* 0x000fe200078e0249 */
[----:B------:R-:W-:Y:S01]  /*1330*/  LOP3.LUT R122, R122, 0x7c, RZ, 0xc0, !PT ;  /* 0x0000007c7a7a7812 */ /* 0x000fe200078ec0ff */
[----:B------:R1:W-:Y:S04]  /*1340*/  LDGSTS.E.BYPASS.128 [R133], [R70.64] ;  /* 0x0000000046857fae */ /* 0x0003e8000b901c4a */
[----:B------:R1:W-:Y:S04]  /*1350*/  LDGSTS.E.BYPASS.128 [R135], [R72.64] ;  /* 0x0000000048877fae */ /* 0x0003e8000b901c4a */
[----:B------:R-:W0:Y:S04]  /*1360*/  LDGDEPBAR ;  /* 0x00000000000079af */ /* 0x000e280000000000 */
[----:B------:R1:W-:Y:S04]  /*1370*/  LDGSTS.E.BYPASS.128 [R121+0x20000], [R2.64] ;  /* 0x2000000002797fae */ /* 0x0003e8000b901c4a */
[----:B------:R1:W-:Y:S04]  /*1380*/  LDGSTS.E.BYPASS.128 [R123+0x20000], [R44.64] ;  /* 0x200000002c7b7fae */ /* 0x0003e8000b901c4a */
[----:B------:R1:W-:Y:S04]  /*1390*/  LDGSTS.E.BYPASS.128 [R125+0x20000], [R46.64] ;  /* 0x200000002e7d7fae */ /* 0x0003e8000b901c4a */
[----:B------:R1:W-:Y:S04]  /*13a0*/  LDGSTS.E.BYPASS.128 [R127+0x20000], [R48.64] ;  /* 0x20000000307f7fae */ /* 0x0003e8000b901c4a */
[----:B------:R1:W-:Y:S04]  /*13b0*/  LDGSTS.E.BYPASS.128 [R129+0x20000], [R50.64] ;  /* 0x2000000032817fae */ /* 0x0003e8000b901c4a */
[----:B------:R1:W-:Y:S04]  /*13c0*/  LDGSTS.E.BYPASS.128 [R131+0x20000], [R52.64] ;  /* 0x2000000034837fae */ /* 0x0003e8000b901c4a */
[----:B------:R1:W-:Y:S04]  /*13d0*/  LDGSTS.E.BYPASS.128 [R133+0x20000], [R54.64] ;  /* 0x2000000036857fae */ /* 0x0003e8000b901c4a */
[----:B------:R1:W-:Y:S04]  /*13e0*/  LDGSTS.E.BYPASS.128 [R135+0x20000], [R56.64] ;  /* 0x2000000038877fae */ /* 0x0003e8000b901c4a */
[----:B------:R-:W0:Y:S04]  /*13f0*/  LDGDEPBAR ;  /* 0x00000000000079af */ /* 0x000e280000000000 */
[----:B------:R-:W-:Y:S06]  /*1400*/  BAR.SYNC 0x0 ;  /* 0x0000000000007b1d */ /* 0x000fec0000000000 */
[----:B------:R-:W-:Y:S01]  /*1410*/  @!PT LDS RZ, [RZ] ;  /* 0x00000000fffff984 */ /* 0x000fe20000000800 */
[----:B------:R-:W-:Y:S01]  /*1420*/  @!PT LDS RZ, [RZ] ;  /* 0x00000000fffff984 */ /* 0x000fe20000000800 */
[----:B------:R-:W-:Y:S01]  /*1430*/  @!PT LDS RZ, [RZ] ;  /* 0x00000000fffff984 */ /* 0x000fe20000000800 */
[----:B------:R1:W-:Y:S04]  /*1440*/  LDGSTS.E.BYPASS.128 [R121+0x8000], [R58.64+0x100] ;  /* 0x080001003a797fae */ /* 0x0003e8000b901c4a */
[----:B------:R1:W-:Y:S04]  /*1450*/  LDGSTS.E.BYPASS.128 [R123+0x8000], [R60.64+0x100] ;  /* 0x080001003c7b7fae */ /* 0x0003e8000b901c4a */
[----:B------:R1:W-:Y:S04]  /*1460*/  LDGSTS.E.BYPASS.128 [R125+0x8000], [R62.64+0x100] ;  /* 0x080001003e7d7fae */ /* 0x0003e8000b901c4a */
[----:B------:R1:W-:Y:S04]  /*1470*/  LDGSTS.E.BYPASS.128 [R127+0x8000], [R64.64+0x100] ;  /* 0x08000100407f7fae */ /* 0x0003e8000b901c4a */
[----:B------:R1:W-:Y:S04]  /*1480*/  LDGSTS.E.BYPASS.128 [R129+0x8000], [R66.64+0x100] ;  /* 0x0800010042817fae */ /* 0x0003e8000b901c4a */
[----:B------:R1:W-:Y:S04]  /*1490*/  LDGSTS.E.BYPASS.128 [R131+0x8000], [R68.64+0x100] ;  /* 0x0800010044837fae */ /* 0x0003e8000b901c4a */
[----:B------:R1:W-:Y:S04]  /*14a0*/  LDGSTS.E.BYPASS.128 [R133+0x8000], [R70.64+0x100] ;  /* 0x0800010046857fae */ /* 0x0003e8000b901c4a */
[----:B------:R1:W-:Y:S04]  /*14b0*/  LDGSTS.E.BYPASS.128 [R135+0x8000], [R72.64+0x100] ;  /* 0x0800010048877fae */ /* 0x0003e8000b901c4a */
[----:B------:R-:W0:Y:S04]  /*14c0*/  LDGDEPBAR ;  /* 0x00000000000079af */ /* 0x000e280000000000 */
        /* <DEDUP_REMOVED lines=52> */
[----:B------:R-:W0:Y:S01]  /*1810*/  LDGDEPBAR ;  /* 0x00000000000079af */ /* 0x000e220000000000 */
[----:B------:R-:W-:-:S04]  /*1820*/  DEPBAR.LE SB0, 0x6 ;  /* 0x000081800000791a */ /* 0x000fc80000000000 */
[----:B-1----:R-:W-:Y:S06]  /*1830*/  BAR.SYNC 0x0 ;  /* 0x0000000000007b1d */ /* 0x002fec0000000000 */
.L_x_1:
[----:B------:R-:W-:Y:S01]  /*1840*/  LEA R124, R122, UR8, 0x8 ;  /* 0x000000087a7c7c11 */ /* 0x000fe2000f8e40ff */
[----:B------:R-:W-:Y:S01]  /*1850*/  LDS.128 R152, [R120.X4+UR4] ;  /* 0x0000000478987984 */ /* 0x000fe20008004c00 */
[----:B------:R-:W-:Y:S01]  /*1860*/  IADD3 R75, R75, 0x1, RZ ;  /* 0x000000014b4b7810 */ /* 0x000fe20007ffe0ff */
[----:B------:R-:W-:Y:S02]  /*1870*/  ULDC.64 UR10, c[0x0][0x118] ;  /* 0x00004600000a7ab9 */ /* 0x000fe40000000a00 */
[----:B------:R-:W1:Y:S01]  /*1880*/  LDS.128 R4, [R124] ;  /* 0x000000007c047984 */ /* 0x000e620000000c00 */
[----:B------:R-:W-:-:S03]  /*1890*/  ISETP.GE.AND P0, PT, R75, 0x4, PT ;  /* 0x000000044b00780c */ /* 0x000fc60003f06270 */
[----:B------:R-:W2:Y:S04]  /*18a0*/  LDS.128 R8, [R124+0x300] ;  /* 0x000300007c087984 */ /* 0x000ea80000000c00 */
[----:B------:R-:W3:Y:S04]  /*18b0*/  LDS.128 R12, [R124+0x100] ;  /* 0x000100007c0c7984 */ /* 0x000ee80000000c00 */
[----:B------:R-:W4:Y:S04]  /*18c0*/  LDS.128 R16, [R124+0x200] ;  /* 0x000200007c107984 */ /* 0x000f280000000c00 */
[----:B------:R-:W4:Y:S04]  /*18d0*/  LDS.128 R136, [R120.X4+UR4+0x100] ;  /* 0x0001000478887984 */ /* 0x000f280008004c00 */
[----:B------:R-:W4:Y:S01]  /*18e0*/  LDS.128 R116, [R120.X4+UR4+0x200] ;  /* 0x0002000478747984 */ /* 0x000f220008004c00 */
[C---:B-1----:R-:W-:Y:S01]  /*18f0*/  FFMA R128, R152.reuse, R4, R112 ;  /* 0x0000000498807223 */ /* 0x042fe20000000070 */
[----:B--2---:R-:W-:-:S03]  /*1900*/  FFMA R130, R152, R8, R115 ;  /* 0x0000000898827223 */ /* 0x004fc60000000073 */
[C---:B------:R-:W-:Y:S01]  /*1910*/  FFMA R143, R153.reuse, R5, R128 ;  /* 0x00000005998f7223 */ /* 0x040fe20000000080 */
[----:B---3--:R-:W-:Y:S01]  /*1920*/  FFMA R112, R152, R12, R113 ;  /* 0x0000000c98707223 */ /* 0x008fe20000000071 */
[C---:B------:R-:W-:Y:S02]  /*1930*/  FFMA R141, R153.reuse, R9, R130 ;  /* 0x00000009998d7223 */ /* 0x040fe40000000082 */
[----:B------:R-:W-:Y:S01]  /*1940*/  FFMA R128, R154, R6, R143 ;  /* 0x000000069a807223 */ /* 0x000fe2000000008f */
[----:B----4-:R-:W-:Y:S01]  /*1950*/  FFMA R114, R152, R16, R114 ;  /* 0x0000001098727223 */ /* 0x010fe20000000072 */
[----:B------:R-:W-:Y:S02]  /*1960*/  FFMA R145, R153, R13, R112 ;  /* 0x0000000d99917223 */ /* 0x000fe40000000070 */
[----:B------:R-:W-:Y:S01]  /*1970*/  FFMA R157, R155, R7, R128 ;  /* 0x000000079b9d7223 */ /* 0x000fe20000000080 */
[----:B------:R-:W-:Y:S01]  /*1980*/  FFMA R132, R154, R10, R141 ;  /* 0x0000000a9a847223 */ /* 0x000fe2000000008d */
[-C--:B------:R-:W-:Y:S01]  /*1990*/  FFMA R153, R153, R17.reuse, R114 ;  /* 0x0000001199997223 */ /* 0x080fe20000000072 */
[C---:B------:R-:W-:Y:S01]  /*19a0*/  FFMA R106, R136.reuse, R16, R106 ;  /* 0x00000010886a7223 */ /* 0x040fe2000000006a */
[----:B------:R-:W1:Y:S01]  /*19b0*/  LDS.128 R112, [R120.X4+UR4+0x300] ;  /* 0x0003000478707984 */ /* 0x000e620008004c00 */
[----:B------:R-:W-:Y:S01]  /*19c0*/  FFMA R104, R136, R4, R104 ;  /* 0x0000000488687223 */ /* 0x000fe20000000068 */
[----:B------:R-:W-:Y:S01]  /*19d0*/  FFMA R130, R154, R14, R145 ;  /* 0x0000000e9a827223 */ /* 0x000fe20000000091 */
[C---:B------:R-:W-:Y:S01]  /*19e0*/  FFMA R128, R136.reuse, R8, R107 ;  /* 0x0000000888807223 */ /* 0x040fe2000000006b */
[----:B------:R-:W-:Y:S01]  /*19f0*/  FFMA R136, R136, R12, R105 ;  /* 0x0000000c88887223 */ /* 0x000fe20000000069 */
[C---:B------:R-:W-:Y:S01]  /*1a00*/  FFMA R143, R137.reuse, R17, R106 ;  /* 0x00000011898f7223 */ /* 0x040fe2000000006a */
[C---:B------:R-:W-:Y:S01]  /*1a10*/  FFMA R145, R137.reuse, R5, R104 ;  /* 0x0000000589917223 */ /* 0x040fe20000000068 */
[C---:B------:R-:W-:Y:S01]  /*1a20*/  FFMA R141, R137.reuse, R9, R128 ;  /* 0x00000009898d7223 */ /* 0x040fe20000000080 */
[----:B------:R-:W2:Y:S01]  /*1a30*/  LDS.128 R104, [R120.X4+UR4+0x2000] ;  /* 0x0020000478687984 */ /* 0x000ea20008004c00 */
[----:B------:R-:W-:Y:S01]  /*1a40*/  FFMA R137, R137, R13, R136 ;  /* 0x0000000d89897223 */ /* 0x000fe20000000088 */
[-C--:B------:R-:W-:Y:S01]  /*1a50*/  FFMA R154, R154, R18.reuse, R153 ;  /* 0x000000129a9a7223 */ /* 0x080fe20000000099 */
[C---:B------:R-:W-:Y:S01]  /*1a60*/  FFMA R159, R155.reuse, R11, R132 ;  /* 0x0000000b9b9f7223 */ /* 0x040fe20000000084 */
[-C--:B------:R-:W-:Y:S01]  /*1a70*/  FFMA R153, R155, R15.reuse, R130 ;  /* 0x0000000f9b997223 */ /* 0x080fe20000000082 */
[C---:B------:R-:W-:Y:S01]  /*1a80*/  FFMA R130, R138.reuse, R18, R143 ;  /* 0x000000128a827223 */ /* 0x040fe2000000008f */
[C---:B------:R-:W-:Y:S01]  /*1a90*/  FFMA R132, R138.reuse, R10, R141 ;  /* 0x0000000a8a847223 */ /* 0x040fe2000000008d */
[C---:B------:R-:W-:Y:S01]  /*1aa0*/  FFMA R128, R138.reuse, R14, R137 ;  /* 0x0000000e8a807223 */ /* 0x040fe20000000089 */
[----:B------:R-:W-:Y:S01]  /*1ab0*/  FFMA R138, R138, R6, R145 ;  /* 0x000000068a8a7223 */ /* 0x000fe20000000091 */
[C---:B------:R-:W-:Y:S01]  /*1ac0*/  FFMA R90, R116.reuse, R16, R90 ;  /* 0x00000010745a7223 */ /* 0x040fe2000000005a */
[C---:B------:R-:W-:Y:S01]  /*1ad0*/  FFMA R88, R116.reuse, R4, R88 ;  /* 0x0000000474587223 */ /* 0x040fe20000000058 */
[C---:B------:R-:W-:Y:S01]  /*1ae0*/  FFMA R145, R139.reuse, R15, R128 ;  /* 0x0000000f8b917223 */ /* 0x040fe20000000080 */
[C---:B------:R-:W-:Y:S01]  /*1af0*/  FFMA R147, R139.reuse, R19, R130 ;  /* 0x000000138b937223 */ /* 0x040fe20000000082 */
[C---:B------:R-:W-:Y:S01]  /*1b00*/  FFMA R143, R139.reuse, R11, R132 ;  /* 0x0000000b8b8f7223 */ /* 0x040fe20000000084 */
[----:B------:R-:W-:Y:S01]  /*1b10*/  FFMA R141, R139, R7, R138 ;  /* 0x000000078b8d7223 */ /* 0x000fe2000000008a */
[C---:B------:R-:W-:Y:S01]  /*1b20*/  FFMA R128, R116.reuse, R8, R91 ;  /* 0x0000000874807223 */ /* 0x040fe2000000005b */
[----:B------:R-:W-:Y:S01]  /*1b30*/  FFMA R116, R116, R12, R89 ;  /* 0x0000000c74747223 */ /* 0x000fe20000000059 */
[C---:B------:R-:W-:Y:S01]  /*1b40*/  FFMA R139, R117.reuse, R17, R90 ;  /* 0x00000011758b7223 */ /* 0x040fe2000000005a */
[C---:B------:R-:W-:Y:S01]  /*1b50*/  FFMA R149, R117.reuse, R5, R88 ;  /* 0x0000000575957223 */ /* 0x040fe20000000058 */
[C---:B------:R-:W-:Y:S01]  /*1b60*/  FFMA R137, R117.reuse, R9, R128 ;  /* 0x0000000975897223 */ /* 0x040fe20000000080 */
[----:B------:R-:W3:Y:S01]  /*1b70*/  LDS.128 R88, [R120.X4+UR4+0x2100] ;  /* 0x0021000478587984 */ /* 0x000ee20008004c00 */
[----:B------:R-:W-:Y:S01]  /*1b80*/  FFMA R117, R117, R13, R116 ;  /* 0x0000000d75757223 */ /* 0x000fe20000000074 */
[C---:B------:R-:W-:Y:S01]  /*1b90*/  FFMA R128, R118.reuse, R18, R139 ;  /* 0x0000001276807223 */ /* 0x040fe2000000008b */
[C---:B------:R-:W-:Y:S01]  /*1ba0*/  FFMA R130, R118.reuse, R10, R137 ;  /* 0x0000000a76827223 */ /* 0x040fe20000000089 */
[-C--:B------:R-:W-:Y:S01]  /*1bb0*/  FFMA R155, R155, R19.reuse, R154 ;  /* 0x000000139b9b7223 */ /* 0x080fe2000000009a */
[C---:B------:R-:W-:Y:S01]  /*1bc0*/  FFMA R116, R118.reuse, R14, R117 ;  /* 0x0000000e76747223 */ /* 0x040fe20000000075 */
[----:B------:R-:W-:Y:S01]  /*1bd0*/  FFMA R118, R118, R6, R149 ;  /* 0x0000000676767223 */ /* 0x000fe20000000095 */
[C---:B------:R-:W-:Y:S01]  /*1be0*/  FFMA R137, R119.reuse, R19, R128 ;  /* 0x0000001377897223 */ /* 0x040fe20000000080 */
[C---:B------:R-:W-:Y:S01]  /*1bf0*/  FFMA R117, R119.reuse, R11, R130 ;  /* 0x0000000b77757223 */ /* 0x040fe20000000082 */
[C---:B------:R-:W-:Y:S01]  /*1c00*/  FFMA R139, R119.reuse, R15, R116 ;  /* 0x0000000f778b7223 */ /* 0x040fe20000000074 */
[----:B------:R-:W-:Y:S01]  /*1c10*/  FFMA R119, R119, R7, R118 ;  /* 0x0000000777777223 */ /* 0x000fe20000000076 */
[C---:B-1----:R-:W-:Y:S01]  /*1c20*/  FFMA R102, R112.reuse, R16, R102 ;  /* 0x0000001070667223 */ /* 0x042fe20000000066 */
[C---:B------:R-:W-:Y:S01]  /*1c30*/  FFMA R100, R112.reuse, R4, R100 ;  /* 0x0000000470647223 */ /* 0x040fe20000000064 */
[C---:B------:R-:W-:Y:S01]  /*1c40*/  FFMA R116, R112.reuse, R8, R103 ;  /* 0x0000000870747223 */ /* 0x040fe20000000067 */
[----:B------:R-:W-:Y:S01]  /*1c50*/  FFMA R112, R112, R12, R101 ;  /* 0x0000000c70707223 */ /* 0x000fe20000000065 */
[C---:B------:R-:W-:Y:S01]  /*1c60*/  FFMA R151, R113.reuse, R17, R102 ;  /* 0x0000001171977223 */ /* 0x040fe20000000066 */
[C---:B------:R-:W-:Y:S01]  /*1c70*/  FFMA R161, R113.reuse, R5, R100 ;  /* 0x0000000571a17223 */ /* 0x040fe20000000064 */
[C---:B------:R-:W-:Y:S01]  /*1c80*/  FFMA R149, R113.reuse, R9, R116 ;  /* 0x0000000971957223 */ /* 0x040fe20000000074 */
[----:B------:R-:W1:Y:S01]  /*1c90*/  LDS.128 R100, [R120.X4+UR4+0x2200] ;  /* 0x0022000478647984 */ /* 0x000e620008004c00 */
[----:B------:R-:W-:Y:S01]  /*1ca0*/  FFMA R113, R113, R13, R112 ;  /* 0x0000000d71717223 */ /* 0x000fe20000000070 */
[C---:B--2---:R-:W-:Y:S01]  /*1cb0*/  FFMA R110, R104.reuse, R16, R110 ;  /* 0x00000010686e7223 */ /* 0x044fe2000000006e */
[----:B------:R-:W-:Y:S01]  /*1cc0*/  FFMA R108, R104, R4, R108 ;  /* 0x00000004686c7223 */ /* 0x000fe2000000006c */
[C---:B------:R-:W-:Y:S01]  /*1cd0*/  FFMA R116, R114.reuse, R18, R151 ;  /* 0x0000001272747223 */ /* 0x040fe20000000097 */
[C---:B------:R-:W-:Y:S01]  /*1ce0*/  FFMA R112, R114.reuse, R14, R113 ;  /* 0x0000000e72707223 */ /* 0x040fe20000000071 */
[C---:B------:R-:W-:Y:S01]  /*1cf0*/  FFMA R163, R105.reuse, R17, R110 ;  /* 0x0000001169a37223 */ /* 0x040fe2000000006e */
[----:B------:R-:W-:Y:S01]  /*1d00*/  FFMA R165, R105, R5, R108 ;  /* 0x0000000569a57223 */ /* 0x000fe2000000006c */
[----:B------:R-:W-:Y:S01]  /*1d10*/  FFMA R118, R114, R10, R149 ;  /* 0x0000000a72767223 */ /* 0x000fe20000000095 */
[----:B------:R-:W-:Y:S01]  /*1d20*/  FFMA R113, R115, R15, R112 ;  /* 0x0000000f73717223 */ /* 0x000fe20000000070 */
[C---:B------:R-:W-:Y:S01]  /*1d30*/  FFMA R112, R104.reuse, R8, R111 ;  /* 0x0000000868707223 */ /* 0x040fe2000000006f */
[----:B------:R-:W-:Y:S01]  /*1d40*/  FFMA R104, R104, R12, R109 ;  /* 0x0000000c68687223 */ /* 0x000fe2000000006d */
[----:B------:R-:W-:Y:S01]  /*1d50*/  FFMA R114, R114, R6, R161 ;  /* 0x0000000672727223 */ /* 0x000fe200000000a1 */
[----:B------:R-:W2:Y:S01]  /*1d60*/  LDS.128 R108, [R120.X4+UR4+0x2300] ;  /* 0x00230004786c7984 */ /* 0x000ea20008004c00 */
[C---:B------:R-:W-:Y:S01]  /*1d70*/  FFMA R161, R105.reuse, R9, R112 ;  /* 0x0000000969a17223 */ /* 0x040fe20000000070 */
[----:B------:R-:W-:Y:S01]  /*1d80*/  FFMA R105, R105, R13, R104 ;  /* 0x0000000d69697223 */ /* 0x000fe20000000068 */
[C---:B------:R-:W-:Y:S01]  /*1d90*/  FFMA R112, R106.reuse, R18, R163 ;  /* 0x000000126a707223 */ /* 0x040fe200000000a3 */
[C---:B------:R-:W-:Y:S01]  /*1da0*/  FFMA R151, R115.reuse, R19, R116 ;  /* 0x0000001373977223 */ /* 0x040fe20000000074 */
[C---:B------:R-:W-:Y:S01]  /*1db0*/  FFMA R149, R115.reuse, R11, R118 ;  /* 0x0000000b73957223 */ /* 0x040fe20000000076 */
[----:B------:R-:W-:Y:S01]  /*1dc0*/  FFMA R104, R106, R14, R105 ;  /* 0x0000000e6a687223 */ /* 0x000fe20000000069 */
[----:B------:R-:W-:Y:S01]  /*1dd0*/  FFMA R115, R115, R7, R114 ;  /* 0x0000000773737223 */ /* 0x000fe20000000072 */
[C---:B---3--:R-:W-:Y:S01]  /*1de0*/  FFMA R98, R88.reuse, R16, R98 ;  /* 0x0000001058627223 */ /* 0x048fe20000000062 */
[C---:B------:R-:W-:Y:S01]  /*1df0*/  FFMA R96, R88.reuse, R4, R96 ;  /* 0x0000000458607223 */ /* 0x040fe20000000060 */
[----:B------:R-:W-:Y:S01]  /*1e00*/  FFMA R163, R107, R15, R104 ;  /* 0x0000000f6ba37223 */ /* 0x000fe20000000068 */
[C---:B------:R-:W-:Y:S01]  /*1e10*/  FFMA R104, R88.reuse, R8, R99 ;  /* 0x0000000858687223 */ /* 0x040fe20000000063 */
[----:B------:R-:W-:Y:S01]  /*1e20*/  FFMA R88, R88, R12, R97 ;  /* 0x0000000c58587223 */ /* 0x000fe20000000061 */
[C---:B------:R-:W-:Y:S01]  /*1e30*/  FFMA R114, R106.reuse, R10, R161 ;  /* 0x0000000a6a727223 */ /* 0x040fe200000000a1 */
[----:B------:R-:W-:Y:S01]  /*1e40*/  FFMA R106, R106, R6, R165 ;  /* 0x000000066a6a7223 */ /* 0x000fe200000000a5 */
[C---:B------:R-:W-:Y:S01]  /*1e50*/  FFMA R165, R89.reuse, R9, R104 ;  /* 0x0000000959a57223 */ /* 0x040fe20000000068 */
[C---:B------:R-:W-:Y:S01]  /*1e60*/  FFMA R167, R89.reuse, R17, R98 ;  /* 0x0000001159a77223 */ /* 0x040fe20000000062 */
[C---:B------:R-:W-:Y:S01]  /*1e70*/  FFMA R169, R89.reuse, R5, R96 ;  /* 0x0000000559a97223 */ /* 0x040fe20000000060 */
[----:B------:R-:W-:Y:S01]  /*1e80*/  FFMA R89, R89, R13, R88 ;  /* 0x0000000d59597223 */ /* 0x000fe20000000058 */
[----:B------:R-:W3:Y:S01]  /*1e90*/  LDS.128 R96, [R120.X4+UR4+0x4000] ;  /* 0x0040000478607984 */ /* 0x000ee20008004c00 */
[C---:B------:R-:W-:Y:S01]  /*1ea0*/  FFMA R161, R107.reuse, R19, R112 ;  /* 0x000000136ba17223 */ /* 0x040fe20000000070 */
[C---:B------:R-:W-:Y:S01]  /*1eb0*/  FFMA R105, R107.reuse, R11, R114 ;  /* 0x0000000b6b697223 */ /* 0x040fe20000000072 */
[C---:B------:R-:W-:Y:S01]  /*1ec0*/  FFMA R88, R90.reuse, R14, R89 ;  /* 0x0000000e5a587223 */ /* 0x040fe20000000059 */
[----:B------:R-:W-:Y:S01]  /*1ed0*/  FFMA R107, R107, R7, R106 ;  /* 0x000000076b6b7223 */ /* 0x000fe2000000006a */
[C---:B------:R-:W-:Y:S01]  /*1ee0*/  FFMA R104, R90.reuse, R18, R167 ;  /* 0x000000125a687223 */ /* 0x040fe200000000a7 */
[C---:B------:R-:W-:Y:S01]  /*1ef0*/  FFMA R106, R90.reuse, R10, R165 ;  /* 0x0000000a5a6a7223 */ /* 0x040fe200000000a5 */
[----:B------:R-:W-:Y:S01]  /*1f00*/  FFMA R90, R90, R6, R169 ;  /* 0x000000065a5a7223 */ /* 0x000fe200000000a9 */
[C---:B------:R-:W-:Y:S01]  /*1f10*/  FFMA R169, R91.reuse, R15, R88 ;  /* 0x0000000f5ba97223 */ /* 0x040fe20000000058 */
[C---:B-1----:R-:W-:Y:S01]  /*1f20*/  FFMA R88, R100.reuse, R8, R95 ;  /* 0x0000000864587223 */ /* 0x042fe2000000005f */
[C---:B------:R-:W-:Y:S01]  /*1f30*/  FFMA R94, R100.reuse, R16, R94 ;  /* 0x00000010645e7223 */ /* 0x040fe2000000005e */
[C---:B------:R-:W-:Y:S01]  /*1f40*/  FFMA R92, R100.reuse, R4, R92 ;  /* 0x00000004645c7223 */ /* 0x040fe2000000005c */
[----:B------:R-:W-:Y:S01]  /*1f50*/  FFMA R100, R100, R12, R93 ;  /* 0x0000000c64647223 */ /* 0x000fe2000000005d */
[C---:B------:R-:W-:Y:S01]  /*1f60*/  FFMA R165, R91.reuse, R19, R104 ;  /* 0x000000135ba57223 */ /* 0x040fe20000000068 */
[C---:B------:R-:W-:Y:S01]  /*1f70*/  FFMA R167, R91.reuse, R11, R106 ;  /* 0x0000000b5ba77223 */ /* 0x040fe2000000006a */
[----:B------:R-:W-:Y:S01]  /*1f80*/  FFMA R171, R91, R7, R90 ;  /* 0x000000075bab7223 */ /* 0x000fe2000000005a */
[C---:B------:R-:W-:Y:S01]  /*1f90*/  FFMA R93, R101.reuse, R9, R88 ;  /* 0x00000009655d7223 */ /* 0x040fe20000000058 */
[C---:B------:R-:W-:Y:S01]  /*1fa0*/  FFMA R95, R101.reuse, R17, R94 ;  /* 0x00000011655f7223 */ /* 0x040fe2000000005e */
[----:B------:R-:W1:Y:S01]  /*1fb0*/  LDS.128 R88, [R120.X4+UR4+0x4100] ;  /* 0x0041000478587984 */ /* 0x000e620008004c00 */
[C---:B------:R-:W-:Y:S01]  /*1fc0*/  FFMA R173, R101.reuse, R5, R92 ;  /* 0x0000000565ad7223 */ /* 0x040fe2000000005c */
        /* <DEDUP_REMOVED lines=12> */
[----:B------:R-:W-:Y:S01]  /*2090*/  FFMA R175, R103, R19, R94 ;  /* 0x0000001367af7223 */ /* 0x000fe2000000005e */
[----:B------:R-:W2:Y:S01]  /*20a0*/  LDS.128 R84, [R120.X4+UR4+0x4200] ;  /* 0x0042000478547984 */ /* 0x000ea20008004c00 */
[C---:B------:R-:W-:Y:S01]  /*20b0*/  FFMA R93, R109.reuse, R9, R92 ;  /* 0x000000096d5d7223 */ /* 0x040fe2000000005c */
[----:B------:R-:W-:Y:S01]  /*20c0*/  FFMA R109, R109, R13, R108 ;  /* 0x0000000d6d6d7223 */ /* 0x000fe2000000006c */
[C---:B------:R-:W-:Y:S01]  /*20d0*/  FFMA R94, R110.reuse, R18, R95 ;  /* 0x000000126e5e7223 */ /* 0x040fe2000000005f */
[----:B------:R-:W-:Y:S01]  /*20e0*/  FFMA R101, R103, R11, R100 ;  /* 0x0000000b67657223 */ /* 0x000fe20000000064 */
[C---:B------:R-:W-:Y:S01]  /*20f0*/  FFMA R100, R110.reuse, R10, R93 ;  /* 0x0000000a6e647223 */ /* 0x040fe2000000005d */
[----:B------:R-:W-:Y:S01]  /*2100*/  FFMA R92, R110, R14, R109 ;  /* 0x0000000e6e5c7223 */ /* 0x000fe2000000006d */
[C---:B---3--:R-:W-:Y:S01]  /*2110*/  FFMA R82, R96.reuse, R16, R82 ;  /* 0x0000001060527223 */ /* 0x048fe20000000052 */
        /* <DEDUP_REMOVED lines=24> */
[----:B------:R-:W-:Y:S01]  /*22a0*/  FFMA R89, R89, R13, R88 ;  /* 0x0000000d59597223 */ /* 0x000fe20000000058 */
[----:B------:R-:W-:Y:S01]  /*22b0*/  FFMA R187, R99, R7, R98 ;  /* 0x0000000763bb7223 */ /* 0x000fe20000000062 */
[C---:B------:R-:W-:Y:S01]  /*22c0*/  FFMA R78, R90.reuse, R18, R79 ;  /* 0x000000125a4e7223 */ /* 0x040fe2000000004f */
[----:B------:R-:W1:Y:S01]  /*22d0*/  LDS.128 R96, [R120.X4+UR4+0x6000] ;  /* 0x0060000478607984 */ /* 0x000e620008004c00 */
[C---:B------:R-:W-:Y:S01]  /*22e0*/  FFMA R76, R90.reuse, R14, R89 ;  /* 0x0000000e5a4c7223 */ /* 0x040fe20000000059 */
[C---:B------:R-:W-:Y:S01]  /*22f0*/  FFMA R80, R90.reuse, R10, R77 ;  /* 0x0000000a5a507223 */ /* 0x040fe2000000004d */
[C---:B------:R-:W-:Y:S01]  /*2300*/  FFMA R189, R91.reuse, R19, R78 ;  /* 0x000000135bbd7223 */ /* 0x040fe2000000004e */
[----:B------:R-:W-:Y:S01]  /*2310*/  FFMA R90, R90, R6, R81 ;  /* 0x000000065a5a7223 */ /* 0x000fe20000000051 */
[----:B------:R-:W-:Y:S01]  /*2320*/  FFMA R193, R91, R15, R76 ;  /* 0x0000000f5bc17223 */ /* 0x000fe2000000004c */
[C---:B--2---:R-:W-:Y:S01]  /*2330*/  FFMA R76, R84.reuse, R8, R43 ;  /* 0x00000008544c7223 */ /* 0x044fe2000000002b */
[C---:B------:R-:W-:Y:S01]  /*2340*/  FFMA R42, R84.reuse, R16, R42 ;  /* 0x00000010542a7223 */ /* 0x040fe2000000002a */
[C---:B------:R-:W-:Y:S01]  /*2350*/  FFMA R40, R84.reuse, R4, R40 ;  /* 0x0000000454287223 */ /* 0x040fe20000000028 */
[----:B------:R-:W-:Y:S01]  /*2360*/  FFMA R84, R84, R12, R41 ;  /* 0x0000000c54547223 */ /* 0x000fe20000000029 */
[C---:B------:R-:W-:Y:S01]  /*2370*/  FFMA R43, R85.reuse, R9, R76 ;  /* 0x00000009552b7223 */ /* 0x040fe2000000004c */
[C---:B------:R-:W-:Y:S01]  /*2380*/  FFMA R41, R85.reuse, R17, R42 ;  /* 0x0000001155297223 */ /* 0x040fe2000000002a */
[----:B------:R-:W2:Y:S01]  /*2390*/  LDS.128 R76, [R120.X4+UR4+0x6100] ;  /* 0x00610004784c7984 */ /* 0x000ea20008004c00 */
[C---:B------:R-:W-:Y:S01]  /*23a0*/  FFMA R81, R85.reuse, R5, R40 ;  /* 0x0000000555517223 */ /* 0x040fe20000000028 */
[----:B------:R-:W-:Y:S01]  /*23b0*/  FFMA R85, R85, R13, R84 ;  /* 0x0000000d55557223 */ /* 0x000fe20000000054 */
[C---:B------:R-:W-:Y:S01]  /*23c0*/  FFMA R42, R86.reuse, R10, R43 ;  /* 0x0000000a562a7223 */ /* 0x040fe2000000002b */
[-C--:B------:R-:W-:Y:S01]  /*23d0*/  FFMA R191, R91, R11.reuse, R80 ;  /* 0x0000000b5bbf7223 */ /* 0x080fe20000000050 */
[C---:B------:R-:W-:Y:S01]  /*23e0*/  FFMA R80, R86.reuse, R18, R41 ;  /* 0x0000001256507223 */ /* 0x040fe20000000029 */
[C---:B------:R-:W-:Y:S01]  /*23f0*/  FFMA R40, R86.reuse, R14, R85 ;  /* 0x0000000e56287223 */ /* 0x040fe20000000055 */
        /* <DEDUP_REMOVED lines=9> */
[C---:B------:R-:W-:Y:S01]  /*2490*/  FFMA R39, R93.reuse, R9, R42 ;  /* 0x000000095d277223 */ /* 0x040fe2000000002a */
[----:B------:R-:W3:Y:S01]  /*24a0*/  LDS.128 R80, [R120.X4+UR4+0x6200] ;  /* 0x0062000478507984 */ /* 0x000ee20008004c00 */
[C---:B------:R-:W-:Y:S01]  /*24b0*/  FFMA R37, R93.reuse, R17, R38 ;  /* 0x000000115d257223 */ /* 0x040fe20000000026 */
[----:B------:R-:W-:Y:S01]  /*24c0*/  FFMA R93, R93, R5, R36 ;  /* 0x000000055d5d7223 */ /* 0x000fe20000000024 */
[C---:B------:R-:W-:Y:S01]  /*24d0*/  FFMA R36, R94.reuse, R14, R41 ;  /* 0x0000000e5e247223 */ /* 0x040fe20000000029 */
[C---:B------:R-:W-:Y:S01]  /*24e0*/  FFMA R38, R94.reuse, R10, R39 ;  /* 0x0000000a5e267223 */ /* 0x040fe20000000027 */
[C---:B------:R-:W-:Y:S01]  /*24f0*/  FFMA R40, R94.reuse, R18, R37 ;  /* 0x000000125e287223 */ /* 0x040fe20000000025 */
[----:B------:R-:W-:Y:S01]  /*2500*/  FFMA R203, R87, R7, R86 ;  /* 0x0000000757cb7223 */ /* 0x000fe20000000056 */
[C---:B------:R-:W-:Y:S01]  /*2510*/  FFMA R211, R95.reuse, R15, R36 ;  /* 0x0000000f5fd37223 */ /* 0x040fe20000000024 */
[----:B------:R-:W-:Y:S01]  /*2520*/  FFMA R209, R95, R11, R38 ;  /* 0x0000000b5fd17223 */ /* 0x000fe20000000026 */
[----:B------:R-:W4:Y:S01]  /*2530*/  LDS.128 R84, [R120.X4+UR4+0x6300] ;  /* 0x0063000478547984 */ /* 0x000f220008004c00 */
        /* <DEDUP_REMOVED lines=9> */
[C---:B------:R-:W-:Y:S01]  /*25d0*/  FFMA R32, R98.reuse, R14, R37 ;  /* 0x0000000e62207223 */ /* 0x040fe20000000025 */
[C---:B------:R-:W-:Y:S01]  /*25e0*/  FFMA R34, R98.reuse, R10, R35 ;  /* 0x0000000a62227223 */ /* 0x040fe20000000023 */
[----:B------:R-:W-:Y:S01]  /*25f0*/  FFMA R36, R98, R18, R33 ;  /* 0x0000001262247223 */ /* 0x000fe20000000021 */
[----:B------:R-:W-:Y:S01]  /*2600*/  FFMA R205, R95, R7, R94 ;  /* 0x000000075fcd7223 */ /* 0x000fe2000000005e */
[C---:B------:R-:W-:Y:S01]  /*2610*/  FFMA R219, R99.reuse, R15, R32 ;  /* 0x0000000f63db7223 */ /* 0x040fe20000000020 */
[----:B------:R-:W-:Y:S01]  /*2620*/  FFMA R215, R99, R11, R34 ;  /* 0x0000000b63d77223 */ /* 0x000fe20000000022 */
[C---:B--2---:R-:W-:Y:S01]  /*2630*/  FFMA R32, R76.reuse, R12, R29 ;  /* 0x0000000c4c207223 */ /* 0x044fe2000000001d */
        /* <DEDUP_REMOVED lines=8> */
[-C--:B------:R-:W-:Y:S01]  /*26c0*/  FFMA R213, R99, R19.reuse, R36 ;  /* 0x0000001363d57223 */ /* 0x080fe20000000024 */
[C---:B------:R-:W-:Y:S01]  /*26d0*/  FFMA R76, R78.reuse, R14, R31 ;  /* 0x0000000e4e4c7223 */ /* 0x040fe2000000001f */
[C---:B------:R-:W-:Y:S01]  /*26e0*/  FFMA R94, R78.reuse, R10, R29 ;  /* 0x0000000a4e5e7223 */ /* 0x040fe2000000001d */
[----:B------:R-:W-:Y:S01]  /*26f0*/  LDS.128 R88, [R120.X4+UR4+0x10] ;  /* 0x0000100478587984 */ /* 0x000fe20008004c00 */
[C---:B------:R-:W-:Y:S01]  /*2700*/  FFMA R92, R78.reuse, R6, R33 ;  /* 0x000000064e5c7223 */ /* 0x040fe20000000021 */
[----:B------:R-:W-:Y:S01]  /*2710*/  FFMA R78, R78, R18, R77 ;  /* 0x000000124e4e7223 */ /* 0x000fe2000000004d */
[----:B------:R-:W-:Y:S01]  /*2720*/  FFMA R207, R95, R19, R40 ;  /* 0x000000135fcf7223 */ /* 0x000fe20000000028 */
[----:B------:R-:W1:Y:S01]  /*2730*/  LDS.128 R28, [R124+0x10] ;  /* 0x000010007c1c7984 */ /* 0x000e620000000c00 */
[C---:B------:R-:W-:Y:S01]  /*2740*/  FFMA R223, R79.reuse, R11, R94 ;  /* 0x0000000b4fdf7223 */ /* 0x040fe2000000005e */
[C---:B------:R-:W-:Y:S01]  /*2750*/  FFMA R77, R79.reuse, R19, R78 ;  /* 0x000000134f4d7223 */ /* 0x040fe2000000004e */
[C---:B------:R-:W-:Y:S01]  /*2760*/  FFMA R221, R79.reuse, R7, R92 ;  /* 0x000000074fdd7223 */ /* 0x040fe2000000005c */
[----:B------:R-:W2:Y:S01]  /*2770*/  LDS.128 R36, [R124+0x110] ;  /* 0x000110007c247984 */ /* 0x000ea20000000c00 */
[----:B------:R-:W-:Y:S01]  /*2780*/  FFMA R79, R79, R15, R76 ;  /* 0x0000000f4f4f7223 */ /* 0x000fe2000000004c */
[C---:B---3--:R-:W-:Y:S01]  /*2790*/  FFMA R76, R80.reuse, R16, R26 ;  /* 0x00000010504c7223 */ /* 0x048fe2000000001a */
[C---:B------:R-:W-:Y:S01]  /*27a0*/  FFMA R78, R80.reuse, R8, R27 ;  /* 0x00000008504e7223 */ /* 0x040fe2000000001b */
[----:B------:R-:W3:Y:S01]  /*27b0*/  LDS.128 R32, [R124+0x310] ;  /* 0x000310007c207984 */ /* 0x000ee20000000c00 */
[C---:B------:R-:W-:Y:S01]  /*27c0*/  FFMA R26, R80.reuse, R12, R25 ;  /* 0x0000000c501a7223 */ /* 0x040fe20000000019 */
[----:B------:R-:W-:Y:S01]  /*27d0*/  FFMA R24, R80, R4, R24 ;  /* 0x0000000450187223 */ /* 0x000fe20000000018 */
[----:B------:R-:W-:Y:S01]  /*27e0*/  FFMA R98, R98, R6, R97 ;  /* 0x0000000662627223 */ /* 0x000fe20000000061 */
[----:B------:R-:W3:Y:S01]  /*27f0*/  LDS.128 R40, [R124+0x210] ;  /* 0x000210007c287984 */ /* 0x000ee20000000c00 */
[C---:B------:R-:W-:Y:S01]  /*2800*/  FFMA R93, R81.reuse, R17, R76 ;  /* 0x00000011515d7223 */ /* 0x040fe2000000004c */
[C---:B------:R-:W-:Y:S01]  /*2810*/  FFMA R95, R81.reuse, R9, R78 ;  /* 0x00000009515f7223 */ /* 0x040fe2000000004e */
[C---:B------:R-:W-:Y:S01]  /*2820*/  FFMA R97, R81.reuse, R13, R26 ;  /* 0x0000000d51617223 */ /* 0x040fe2000000001a */
[-C--:B------:R-:W-:Y:S01]  /*2830*/  FFMA R81, R81, R5.reuse, R24 ;  /* 0x0000000551517223 */ /* 0x080fe20000000018 */
[C---:B----4-:R-:W-:Y:S01]  /*2840*/  FFMA R4, R84.reuse, R4, R20 ;  /* 0x0000000454047223 */ /* 0x050fe20000000014 */
[----:B------:R-:W4:Y:S01]  /*2850*/  LDS.128 R24, [R120.X4+UR4+0x110] ;  /* 0x0001100478187984 */ /* 0x000f220008004c00 */
[C---:B------:R-:W-:Y:S01]  /*2860*/  FFMA R8, R84.reuse, R8, R23 ;  /* 0x0000000854087223 */ /* 0x040fe20000000017 */
[C---:B------:R-:W-:Y:S01]  /*2870*/  FFMA R16, R84.reuse, R16, R22 ;  /* 0x0000001054107223 */ /* 0x040fe20000000016 */
[----:B------:R-:W-:Y:S01]  /*2880*/  FFMA R12, R84, R12, R21 ;  /* 0x0000000c540c7223 */ /* 0x000fe20000000015 */
[C---:B------:R-:W-:Y:S01]  /*2890*/  FFMA R5, R85.reuse, R5, R4 ;  /* 0x0000000555057223 */ /* 0x040fe20000000004 */
[----:B------:R-:W4:Y:S01]  /*28a0*/  LDS.128 R20, [R120.X4+UR4+0x210] ;  /* 0x0002100478147984 */ /* 0x000f220008004c00 */
[-C--:B------:R-:W-:Y:S01]  /*28b0*/  FFMA R110, R110, R6.reuse, R177 ;  /* 0x000000066e6e7223 */ /* 0x080fe200000000b1 */
[-C--:B------:R-:W-:Y:S01]  /*28c0*/  FFMA R76, R82, R6.reuse, R81 ;  /* 0x00000006524c7223 */ /* 0x080fe20000000051 */
[----:B------:R-:W-:Y:S01]  /*28d0*/  FFMA R6, R86, R6, R5 ;  /* 0x0000000656067223 */ /* 0x000fe20000000005 */
[C---:B------:R-:W-:Y:S01]  /*28e0*/  FFMA R9, R85.reuse, R9, R8 ;  /* 0x0000000955097223 */ /* 0x040fe20000000008 */
[-C--:B------:R-:W-:Y:S01]  /*28f0*/  FFMA R78, R82, R10.reuse, R95 ;  /* 0x0000000a524e7223 */ /* 0x080fe2000000005f */
[----:B------:R-:W-:Y:S01]  /*2900*/  FFMA R13, R85, R13, R12 ;  /* 0x0000000d550d7223 */ /* 0x000fe2000000000c */
[----:B------:R-:W-:Y:S01]  /*2910*/  FFMA R227, R87, R7, R6 ;  /* 0x0000000757e37223 */ /* 0x000fe20000000006 */
[----:B------:R-:W-:Y:S01]  /*2920*/  FFMA R10, R86, R10, R9 ;  /* 0x0000000a560a7223 */ /* 0x000fe20000000009 */
[C---:B------:R-:W-:Y:S01]  /*2930*/  FFMA R80, R82.reuse, R18, R93 ;  /* 0x0000001252507223 */ /* 0x040fe2000000005d */
[-C--:B------:R-:W-:Y:S01]  /*2940*/  FFMA R82, R82, R14.reuse, R97 ;  /* 0x0000000e52527223 */ /* 0x080fe20000000061 */
[----:B------:R-:W-:Y:S01]  /*2950*/  FFMA R17, R85, R17, R16 ;  /* 0x0000001155117223 */ /* 0x000fe20000000010 */
[-C--:B------:R-:W-:Y:S01]  /*2960*/  FFMA R177, R111, R11.reuse, R100 ;  /* 0x0000000b6fb17223 */ /* 0x080fe20000000064 */
[-C--:B------:R-:W-:Y:S01]  /*2970*/  FFMA R97, R83, R11.reuse, R78 ;  /* 0x0000000b53617223 */ /* 0x080fe2000000004e */
[----:B------:R-:W-:Y:S01]  /*2980*/  FFMA R14, R86, R14, R13 ;  /* 0x0000000e560e7223 */ /* 0x000fe2000000000d */
[----:B------:R-:W-:Y:S01]  /*2990*/  FFMA R85, R87, R11, R10 ;  /* 0x0000000b57557223 */ /* 0x000fe2000000000a */
[-C--:B------:R-:W-:Y:S01]  /*29a0*/  FFMA R103, R103, R7.reuse, R102 ;  /* 0x0000000767677223 */ /* 0x080fe20000000066 */
[C---:B-1----:R-:W-:Y:S01]  /*29b0*/  FFMA R6, R88.reuse, R28, R157 ;  /* 0x0000001c58067223 */ /* 0x042fe2000000009d */
[-C--:B------:R-:W-:Y:S01]  /*29c0*/  FFMA R111, R111, R7.reuse, R110 ;  /* 0x000000076f6f7223 */ /* 0x080fe2000000006e */
[-C--:B------:R-:W-:Y:S01]  /*29d0*/  FFMA R217, R99, R7.reuse, R98 ;  /* 0x0000000763d97223 */ /* 0x080fe20000000062 */
[----:B------:R-:W-:Y:S01]  /*29e0*/  FFMA R93, R83, R7, R76 ;  /* 0x00000007535d7223 */ /* 0x000fe2000000004c */
[----:B--2---:R-:W-:Y:S01]  /*29f0*/  FFMA R4, R88, R36, R153 ;  /* 0x0000002458047223 */ /* 0x004fe20000000099 */
[----:B------:R-:W-:Y:S01]  /*2a00*/  FFMA R11, R89, R29, R6 ;  /* 0x0000001d590b7223 */ /* 0x000fe20000000006 */
[----:B------:R-:W-:Y:S01]  /*2a10*/  FFMA R18, R86, R18, R17 ;  /* 0x0000001256127223 */ /* 0x000fe20000000011 */
[----:B------:R-:W-:Y:S01]  /*2a20*/  FFMA R99, R83, R15, R82 ;  /* 0x0000000f53637223 */ /* 0x000fe20000000052 */
[C---:B---3--:R-:W-:Y:S01]  /*2a30*/  FFMA R8, R88.reuse, R32, R159 ;  /* 0x0000002058087223 */ /* 0x048fe2000000009f */
[----:B------:R-:W-:Y:S01]  /*2a40*/  FFMA R13, R89, R37, R4 ;  /* 0x00000025590d7223 */ /* 0x000fe20000000004 */
[----:B------:R-:W-:Y:S01]  /*2a50*/  FFMA R225, R87, R19, R18 ;  /* 0x0000001357e17223 */ /* 0x000fe20000000012 */
[----:B------:R-:W1:Y:S01]  /*2a60*/  LDS.128 R4, [R120.X4+UR4+0x310] ;  /* 0x0003100478047984 */ /* 0x000e620008004c00 */
[----:B------:R-:W-:Y:S01]  /*2a70*/  FFMA R88, R88, R40, R155 ;  /* 0x0000002858587223 */ /* 0x000fe2000000009b */
[C---:B------:R-:W-:Y:S01]  /*2a80*/  FFMA R9, R89.reuse, R33, R8 ;  /* 0x0000002159097223 */ /* 0x040fe20000000008 */
        /* <DEDUP_REMOVED lines=8> */
[C---:B----4-:R-:W-:Y:S01]  /*2b10*/  FFMA R10, R24.reuse, R32, R143 ;  /* 0x00000020180a7223 */ /* 0x050fe2000000008f */
[C---:B------:R-:W-:Y:S01]  /*2b20*/  FFMA R8, R24.reuse, R28, R141 ;  /* 0x0000001c18087223 */ /* 0x040fe2000000008d */
[C---:B------:R-:W-:Y:S01]  /*2b30*/  FFMA R12, R24.reuse, R40, R147 ;  /* 0x00000028180c7223 */ /* 0x040fe20000000093 */
[----:B------:R-:W-:Y:S01]  /*2b40*/  FFMA R24, R24, R36, R145 ;  /* 0x0000002418187223 */ /* 0x000fe20000000091 */
[----:B------:R-:W-:Y:S01]  /*2b50*/  FFMA R87, R87, R15, R14 ;  /* 0x0000000f57577223 */ /* 0x000fe2000000000e */
[C---:B------:R-:W-:Y:S01]  /*2b60*/  FFMA R13, R25.reuse, R33, R10 ;  /* 0x00000021190d7223 */ /* 0x040fe2000000000a */
[C---:B------:R-:W-:Y:S01]  /*2b70*/  FFMA R15, R25.reuse, R41, R12 ;  /* 0x00000029190f7223 */ /* 0x040fe2000000000c */
[C---:B------:R-:W-:Y:S01]  /*2b80*/  FFMA R17, R25.reuse, R29, R8 ;  /* 0x0000001d19117223 */ /* 0x040fe20000000008 */
[----:B------:R-:W-:Y:S01]  /*2b90*/  FFMA R25, R25, R37, R24 ;  /* 0x0000002519197223 */ /* 0x000fe20000000018 */
[----:B------:R-:W2:Y:S01]  /*2ba0*/  LDS.128 R8, [R120.X4+UR4+0x2010] ;  /* 0x0020100478087984 */ /* 0x000ea20008004c00 */
        /* <DEDUP_REMOVED lines=8> */
[----:B------:R-:W-:Y:S01]  /*2c30*/  FFMA R145, R27, R35, R16 ;  /* 0x000000231b917223 */ /* 0x000fe20000000010 */
[C---:B------:R-:W-:Y:S01]  /*2c40*/  FFMA R16, R20.reuse, R40, R137 ;  /* 0x0000002814107223 */ /* 0x040fe20000000089 */
[----:B------:R-:W-:Y:S01]  /*2c50*/  FFMA R20, R20, R36, R139 ;  /* 0x0000002414147223 */ /* 0x000fe2000000008b */
        /* <DEDUP_REMOVED lines=8> */
[----:B------:R-:W-:Y:S01]  /*2ce0*/  LDS.128 R80, [R120.X4+UR4+0x20] ;  /* 0x0000200478507984 */ /* 0x000fe20008004c00 */
[C---:B------:R-:W-:Y:S01]  /*2cf0*/  FFMA R16, R22.reuse, R38, R21 ;  /* 0x0000002616107223 */ /* 0x040fe20000000015 */
[----:B------:R-:W-:Y:S01]  /*2d00*/  FFMA R22, R22, R30, R25 ;  /* 0x0000001e16167223 */ /* 0x000fe20000000019 */
[C---:B------:R-:W-:Y:S01]  /*2d10*/  FFMA R119, R23.reuse, R43, R18 ;  /* 0x0000002b17777223 */ /* 0x040fe20000000012 */
[C---:B------:R-:W-:Y:S01]  /*2d20*/  FFMA R117, R23.reuse, R35, R20 ;  /* 0x0000002317757223 */ /* 0x040fe20000000014 */
[C---:B------:R-:W-:Y:S01]  /*2d30*/  FFMA R137, R23.reuse, R39, R16 ;  /* 0x0000002717897223 */ /* 0x040fe20000000010 */
[C---:B-1----:R-:W-:Y:S01]  /*2d40*/  FFMA R18, R4.reuse, R32, R149 ;  /* 0x0000002004127223 */ /* 0x042fe20000000095 */
        /* <DEDUP_REMOVED lines=8> */
[----:B------:R-:W1:Y:S01]  /*2dd0*/  LDS.128 R16, [R120.X4+UR4+0x2210] ;  /* 0x0022100478107984 */ /* 0x000e620008004c00 */
[C---:B------:R-:W-:Y:S01]  /*2de0*/  FFMA R20, R6.reuse, R42, R23 ;  /* 0x0000002a06147223 */ /* 0x040fe20000000017 */
[C---:B------:R-:W-:Y:S01]  /*2df0*/  FFMA R22, R6.reuse, R34, R21 ;  /* 0x0000002206167223 */ /* 0x040fe20000000015 */
[C---:B------:R-:W-:Y:S01]  /*2e00*/  FFMA R4, R6.reuse, R38, R5 ;  /* 0x0000002606047223 */ /* 0x040fe20000000005 */
[----:B------:R-:W-:Y:S01]  /*2e10*/  FFMA R6, R6, R30, R25 ;  /* 0x0000001e06067223 */ /* 0x000fe20000000019 */
[C---:B------:R-:W-:Y:S01]  /*2e20*/  FFMA R115, R7.reuse, R43, R20 ;  /* 0x0000002b07737223 */ /* 0x040fe20000000014 */
[C---:B--2---:R-:W-:Y:S01]  /*2e30*/  FFMA R20, R8.reuse, R40, R161 ;  /* 0x0000002808147223 */ /* 0x044fe200000000a1 */
[C---:B------:R-:W-:Y:S01]  /*2e40*/  FFMA R113, R7.reuse, R39, R4 ;  /* 0x0000002707717223 */ /* 0x040fe20000000004 */
[----:B------:R-:W-:Y:S01]  /*2e50*/  FFMA R151, R7, R31, R6 ;  /* 0x0000001f07977223 */ /* 0x000fe20000000006 */
[C---:B------:R-:W-:Y:S01]  /*2e60*/  FFMA R6, R8.reuse, R32, R105 ;  /* 0x0000002008067223 */ /* 0x040fe20000000069 */
[C---:B------:R-:W-:Y:S01]  /*2e70*/  FFMA R4, R8.reuse, R28, R107 ;  /* 0x0000001c08047223 */ /* 0x040fe2000000006b */
[----:B------:R-:W-:Y:S01]  /*2e80*/  FFMA R8, R8, R36, R163 ;  /* 0x0000002408087223 */ /* 0x000fe200000000a3 */
[C---:B------:R-:W-:Y:S01]  /*2e90*/  FFMA R23, R9.reuse, R41, R20 ;  /* 0x0000002909177223 */ /* 0x040fe20000000014 */
[C---:B------:R-:W-:Y:S01]  /*2ea0*/  FFMA R21, R9.reuse, R33, R6 ;  /* 0x0000002109157223 */ /* 0x040fe20000000006 */
[----:B------:R-:W-:Y:S01]  /*2eb0*/  FFMA R25, R9, R29, R4 ;  /* 0x0000001d09197223 */ /* 0x000fe20000000004 */
[----:B------:R-:W-:Y:S01]  /*2ec0*/  FFMA R149, R7, R35, R22 ;  /* 0x0000002307957223 */ /* 0x000fe20000000016 */
[----:B------:R-:W-:Y:S01]  /*2ed0*/  FFMA R9, R9, R37, R8 ;  /* 0x0000002509097223 */ /* 0x000fe20000000008 */
[----:B------:R-:W2:Y:S01]  /*2ee0*/  LDS.128 R4, [R120.X4+UR4+0x2310] ;  /* 0x0023100478047984 */ /* 0x000ea20008004c00 */
[C---:B------:R-:W-:Y:S01]  /*2ef0*/  FFMA R20, R10.reuse, R42, R23 ;  /* 0x0000002a0a147223 */ /* 0x040fe20000000017 */
[C---:B------:R-:W-:Y:S01]  /*2f00*/  FFMA R22, R10.reuse, R34, R21 ;  /* 0x000000220a167223 */ /* 0x040fe20000000015 */
[C---:B------:R-:W-:Y:S01]  /*2f10*/  FFMA R8, R10.reuse, R38, R9 ;  /* 0x000000260a087223 */ /* 0x040fe20000000009 */
[----:B------:R-:W-:Y:S01]  /*2f20*/  FFMA R10, R10, R30, R25 ;  /* 0x0000001e0a0a7223 */ /* 0x000fe20000000019 */
[C---:B------:R-:W-:Y:S01]  /*2f30*/  FFMA R157, R11.reuse, R43, R20 ;  /* 0x0000002b0b9d7223 */ /* 0x040fe20000000014 */
[C---:B---3--:R-:W-:Y:S01]  /*2f40*/  FFMA R20, R12.reuse, R40, R165 ;  /* 0x000000280c147223 */ /* 0x048fe200000000a5 */
[C---:B------:R-:W-:Y:S01]  /*2f50*/  FFMA R107, R11.reuse, R39, R8 ;  /* 0x000000270b6b7223 */ /* 0x040fe20000000008 */
[C---:B------:R-:W-:Y:S01]  /*2f60*/  FFMA R159, R11.reuse, R31, R10 ;  /* 0x0000001f0b9f7223 */ /* 0x040fe2000000000a */
        /* <DEDUP_REMOVED lines=14> */
[C---:B-1----:R-:W-:Y:S01]  /*3050*/  FFMA R20, R16.reuse, R40, R175 ;  /* 0x0000002810147223 */ /* 0x042fe200000000af */
        /* <DEDUP_REMOVED lines=102> */
[C---:B-1----:R-:W-:Y:S01]  /*36c0*/  FFMA R4, R8.reuse, R36, R219 ;  /* 0x0000002408047223 */ /* 0x042fe200000000db */
        /* <DEDUP_REMOVED lines=17> */
[C---:B--2---:R-:W-:Y:S01]  /*37e0*/  FFMA R10, R12.reuse, R36, R79 ;  /* 0x000000240c0a7223 */ /* 0x044fe2000000004f */
        /* <DEDUP_REMOVED lines=11> */
[----:B------:R-:W2:Y:S01]  /*38a0*/  LDS.128 R20, [R124+0x120] ;  /* 0x000120007c147984 */ /* 0x000ea20000000c00 */
[----:B------:R-:W-:Y:S01]  /*38b0*/  FFMA R147, R27, R31, R26 ;  /* 0x0000001f1b937223 */ /* 0x000fe2000000001a */
[----:B------:R-:W-:Y:S01]  /*38c0*/  FFMA R14, R14, R42, R13 ;  /* 0x0000002a0e0e7223 */ /* 0x000fe2000000000d */
[C---:B------:R-:W-:Y:S01]  /*38d0*/  FFMA R223, R15.reuse, R39, R12 ;  /* 0x000000270fdf7223 */ /* 0x040fe2000000000c */
[----:B------:R-:W4:Y:S01]  /*38e0*/  LDS.128 R8, [R124+0x20] ;  /* 0x000020007c087984 */ /* 0x000f220000000c00 */
[C---:B------:R-:W-:Y:S01]  /*38f0*/  FFMA R217, R15.reuse, R31, R84 ;  /* 0x0000001f0fd97223 */ /* 0x040fe20000000054 */
[C---:B------:R-:W-:Y:S01]  /*3900*/  FFMA R219, R15.reuse, R43, R14 ;  /* 0x0000002b0fdb7223 */ /* 0x040fe2000000000e */
[C---:B---3--:R-:W-:Y:S01]  /*3910*/  FFMA R14, R16.reuse, R40, R95 ;  /* 0x00000028100e7223 */ /* 0x048fe2000000005f */
[----:B------:R-:W3:Y:S01]  /*3920*/  LDS.128 R24, [R124+0x320] ;  /* 0x000320007c187984 */ /* 0x000ee20000000c00 */
[C---:B------:R-:W-:Y:S01]  /*3930*/  FFMA R12, R16.reuse, R36, R99 ;  /* 0x00000024100c7223 */ /* 0x040fe20000000063 */
[C---:B------:R-:W-:Y:S01]  /*3940*/  FFMA R84, R16.reuse, R32, R97 ;  /* 0x0000002010547223 */ /* 0x040fe20000000061 */
[----:B------:R-:W-:Y:S01]  /*3950*/  FFMA R16, R16, R28, R93 ;  /* 0x0000001c10107223 */ /* 0x000fe2000000005d */
[----:B------:R-:W3:Y:S01]  /*3960*/  LDS.128 R76, [R124+0x220] ;  /* 0x000220007c4c7984 */ /* 0x000ee20000000c00 */
        /* <DEDUP_REMOVED lines=8> */
[----:B------:R-:W-:Y:S01]  /*39f0*/  FFMA R91, R91, R43, R90 ;  /* 0x0000002b5b5b7223 */ /* 0x000fe2000000005a */
        /* <DEDUP_REMOVED lines=15> */
[C---:B------:R-:W-:Y:S01]  /*3af0*/  FFMA R30, R6.reuse, R30, R29 ;  /* 0x0000001e061e7223 */ /* 0x040fe2000000001d */
[C---:B------:R-:W-:Y:S01]  /*3b00*/  FFMA R34, R6.reuse, R34, R33 ;  /* 0x0000002206227223 */ /* 0x040fe20000000021 */
[C---:B------:R-:W-:Y:S01]  /*3b10*/  FFMA R42, R6.reuse, R42, R41 ;  /* 0x0000002a062a7223 */ /* 0x040fe20000000029 */
[----:B------:R-:W-:Y:S01]  /*3b20*/  FFMA R6, R6, R38, R5 ;  /* 0x0000002606067223 */ /* 0x000fe20000000005 */
[C---:B--2---:R-:W-:Y:S01]  /*3b30*/  FFMA R4, R80.reuse, R20, R153 ;  /* 0x0000001450047223 */ /* 0x044fe20000000099 */
[C---:B------:R-:W-:Y:S01]  /*3b40*/  FFMA R225, R7.reuse, R31, R30 ;  /* 0x0000001f07e17223 */ /* 0x040fe2000000001e */
[C---:B------:R-:W-:Y:S01]  /*3b50*/  FFMA R85, R7.reuse, R35, R34 ;  /* 0x0000002307557223 */ /* 0x040fe20000000022 */
[C---:B------:R-:W-:Y:S01]  /*3b60*/  FFMA R227, R7.reuse, R39, R6 ;  /* 0x0000002707e37223 */ /* 0x040fe20000000006 */
[C---:B----4-:R-:W-:Y:S01]  /*3b70*/  FFMA R6, R80.reuse, R8, R155 ;  /* 0x0000000850067223 */ /* 0x050fe2000000009b */
[----:B------:R-:W-:Y:S01]  /*3b80*/  FFMA R87, R7, R43, R42 ;  /* 0x0000002b07577223 */ /* 0x000fe2000000002a */
[C---:B------:R-:W-:Y:S01]  /*3b90*/  FFMA R33, R81.reuse, R21, R4 ;  /* 0x0000001551217223 */ /* 0x040fe20000000004 */
[----:B---3--:R-:W-:Y:S01]  /*3ba0*/  FFMA R28, R80, R24, R89 ;  /* 0x00000018501c7223 */ /* 0x008fe20000000059 */
[C---:B------:R-:W-:Y:S01]  /*3bb0*/  FFMA R31, R81.reuse, R9, R6 ;  /* 0x00000009511f7223 */ /* 0x040fe20000000006 */
[----:B------:R-:W-:Y:S01]  /*3bc0*/  LDS.128 R40, [R124+0x330] ;  /* 0x000330007c287984 */ /* 0x000fe20000000c00 */
[C---:B------:R-:W-:Y:S01]  /*3bd0*/  FFMA R30, R82.reuse, R22, R33 ;  /* 0x00000016521e7223 */ /* 0x040fe20000000021 */
[----:B------:R-:W-:Y:S01]  /*3be0*/  FFMA R29, R81, R25, R28 ;  /* 0x00000019511d7223 */ /* 0x000fe2000000001c */
[----:B------:R-:W-:Y:S01]  /*3bf0*/  FFMA R28, R82, R10, R31 ;  /* 0x0000000a521c7223 */ /* 0x000fe2000000001f */
[----:B------:R-:W2:Y:S01]  /*3c00*/  LDS.128 R4, [R120.X4+UR4+0x320] ;  /* 0x0003200478047984 */ /* 0x000ea20008004c00 */
        /* <DEDUP_REMOVED lines=150> */
[----:B------:R-:W2:Y:S01]  /*4570*/  LDS.128 R28, [R120.X4+UR4+0x6020] ;  /* 0x00602004781c7984 */ /* 0x000ea20008004c00 */
        /* <DEDUP_REMOVED lines=39> */
[C---:B--2---:R-:W-:Y:S01]  /*47f0*/  FFMA R4, R28.reuse, R8, R213 ;  /* 0x000000081c047223 */ /* 0x044fe200000000d5 */
        /* <DEDUP_REMOVED lines=14> */
[----:B------:R-:W-:Y:S01]  /*48e0*/  FFMA R81, R81, R77, R80 ;  /* 0x0000004d51517223 */ /* 0x000fe20000000050 */
[C---:B------:R-:W-:Y:S01]  /*48f0*/  FFMA R213, R31.reuse, R79, R32 ;  /* 0x0000004f1fd57223 */ /* 0x040fe20000000020 */
[C---:B------:R-:W-:Y:S01]  /*4900*/  FFMA R211, R31.reuse, R23, R30 ;  /* 0x000000171fd37223 */ /* 0x040fe2000000001e */
[C---:B---3--:R-:W-:Y:S01]  /*4910*/  FFMA R30, R12.reuse, R20, R223 ;  /* 0x000000140c1e7223 */ /* 0x048fe200000000df */
[C---:B------:R-:W-:Y:S01]  /*4920*/  FFMA R32, R12.reuse, R76, R219 ;  /* 0x0000004c0c207223 */ /* 0x040fe200000000db */
[C---:B------:R-:W-:Y:S01]  /*4930*/  FFMA R215, R31.reuse, R11, R28 ;  /* 0x0000000b1fd77223 */ /* 0x040fe2000000001c */
[----:B------:R-:W-:Y:S01]  /*4940*/  FFMA R28, R12, R8, R217 ;  /* 0x000000080c1c7223 */ /* 0x000fe200000000d9 */
[----:B------:R-:W-:Y:S01]  /*4950*/  FFMA R209, R31, R27, R34 ;  /* 0x0000001b1fd17223 */ /* 0x000fe20000000022 */
[----:B------:R-:W-:Y:S01]  /*4960*/  FFMA R82, R82, R78, R81 ;  /* 0x0000004e52527223 */ /* 0x000fe20000000051 */
        /* <DEDUP_REMOVED lines=8> */
[----:B------:R-:W-:Y:S01]  /*49f0*/  LDS.128 R80, [R120.X4+UR4+0x30] ;  /* 0x0000300478507984 */ /* 0x000fe20008004c00 */
[C---:B------:R-:W-:Y:S01]  /*4a00*/  FFMA R12, R14.reuse, R10, R33 ;  /* 0x0000000a0e0c7223 */ /* 0x040fe20000000021 */
[C---:B------:R-:W-:Y:S01]  /*4a10*/  FFMA R219, R15.reuse, R23, R84 ;  /* 0x000000170fdb7223 */ /* 0x040fe20000000054 */
[----:B------:R-:W-:Y:S01]  /*4a20*/  FFMA R14, R14, R26, R13 ;  /* 0x0000001a0e0e7223 */ /* 0x000fe2000000000d */
[----:B------:R-:W3:Y:S01]  /*4a30*/  LDS.128 R28, [R124+0x30] ;  /* 0x000030007c1c7984 */ /* 0x000ee20000000c00 */
[C---:B------:R-:W-:Y:S01]  /*4a40*/  FFMA R223, R15.reuse, R11, R12 ;  /* 0x0000000b0fdf7223 */ /* 0x040fe2000000000c */
[C---:B-1----:R-:W-:Y:S01]  /*4a50*/  FFMA R12, R16.reuse, R20, R99 ;  /* 0x00000014100c7223 */ /* 0x042fe20000000063 */
[C---:B------:R-:W-:Y:S01]  /*4a60*/  FFMA R217, R15.reuse, R27, R14 ;  /* 0x0000001b0fd97223 */ /* 0x040fe2000000000e */
[----:B------:R-:W1:Y:S01]  /*4a70*/  LDS.128 R36, [R124+0x130] ;  /* 0x000130007c247984 */ /* 0x000e620000000c00 */
[C---:B------:R-:W-:Y:S01]  /*4a80*/  FFMA R14, R16.reuse, R76, R97 ;  /* 0x0000004c100e7223 */ /* 0x040fe20000000061 */
[C---:B------:R-:W-:Y:S01]  /*4a90*/  FFMA R84, R16.reuse, R24, R93 ;  /* 0x0000001810547223 */ /* 0x040fe2000000005d */
[----:B------:R-:W-:Y:S01]  /*4aa0*/  FFMA R16, R16, R8, R95 ;  /* 0x0000000810107223 */ /* 0x000fe2000000005f */
[----:B------:R-:W4:Y:S01]  /*4ab0*/  LDS.128 R32, [R124+0x230] ;  /* 0x000230007c207984 */ /* 0x000f220000000c00 */
[----:B------:R-:W-:Y:S01]  /*4ac0*/  FFMA R221, R15, R79, R86 ;  /* 0x0000004f0fdd7223 */ /* 0x000fe20000000056 */
[C---:B------:R-:W-:Y:S01]  /*4ad0*/  FFMA R95, R17.reuse, R77, R14 ;  /* 0x0000004d115f7223 */ /* 0x040fe2000000000e */
[C---:B------:R-:W-:Y:S01]  /*4ae0*/  FFMA R97, R17.reuse, R21, R12 ;  /* 0x0000001511617223 */ /* 0x040fe2000000000c */
[C---:B------:R-:W-:Y:S01]  /*4af0*/  FFMA R93, R17.reuse, R25, R84 ;  /* 0x00000019115d7223 */ /* 0x040fe20000000054 */
[----:B------:R-:W4:Y:S01]  /*4b00*/  LDS.128 R12, [R120.X4+UR4+0x130] ;  /* 0x00013004780c7984 */ /* 0x000f220008004c00 */
        /* <DEDUP_REMOVED lines=16> */
[----:B------:R-:W2:Y:S01]  /*4c10*/  LDS.128 R16, [R120.X4+UR4+0x230] ;  /* 0x0002300478107984 */ /* 0x000ea20008004c00 */
        /* <DEDUP_REMOVED lines=9> */
[C---:B---3--:R-:W-:Y:S01]  /*4cb0*/  FFMA R6, R80.reuse, R28, R91 ;  /* 0x0000001c50067223 */ /* 0x048fe2000000005b */
[----:B------:R-:W-:Y:S01]  /*4cc0*/  LDS.128 R76, [R124+0x340] ;  /* 0x000340007c4c7984 */ /* 0x000fe20000000c00 */
[----:B-1----:R-:W-:-:S02]  /*4cd0*/  FFMA R4, R80, R36, R153 ;  /* 0x0000002450047223 */ /* 0x002fc40000000099 */
[C---:B------:R-:W-:Y:S01]  /*4ce0*/  FFMA R11, R81.reuse, R29, R6 ;  /* 0x0000001d510b7223 */ /* 0x040fe20000000006 */
[C---:B----4-:R-:W-:Y:S01]  /*4cf0*/  FFMA R8, R80.reuse, R32, R155 ;  /* 0x0000002050087223 */ /* 0x050fe2000000009b */
[C---:B------:R-:W-:Y:S01]  /*4d00*/  FFMA R21, R81.reuse, R37, R4 ;  /* 0x0000002551157223 */ /* 0x040fe20000000004 */
[----:B------:R-:W-:Y:S01]  /*4d10*/  FFMA R80, R80, R40, R89 ;  /* 0x0000002850507223 */ /* 0x000fe20000000059 */
[----:B------:R-:W1:Y:S01]  /*4d20*/  LDS.128 R4, [R120.X4+UR4+0x330] ;  /* 0x0003300478047984 */ /* 0x000e620008004c00 */
        /* <DEDUP_REMOVED lines=22> */
[C---:B--2---:R-:W-:Y:S01]  /*4e90*/  FFMA R20, R16.reuse, R40, R117 ;  /* 0x0000002810147223 */ /* 0x044fe20000000075 */
        /* <DEDUP_REMOVED lines=188> */
[C---:B---3--:R-:W-:Y:S01]  /*5a60*/  FFMA R10, R12.reuse, R36, R219 ;  /* 0x000000240c0a7223 */ /* 0x048fe200000000db */
        /* <DEDUP_REMOVED lines=18> */
[C---:B--2---:R-:W-:Y:S01]  /*5b90*/  FFMA R12, R16.reuse, R36, R93 ;  /* 0x00000024100c7223 */ /* 0x044fe2000000005d */
[C---:B------:R-:W-:Y:S01]  /*5ba0*/  FFMA R221, R15.reuse, R43, R14 ;  /* 0x0000002b0fdd7223 */ /* 0x040fe2000000000e */
[----:B------:R-:W2:Y:S01]  /*5bb0*/  LDS.128 R24, [R124+0x140] ;  /* 0x000140007c187984 */ /* 0x000ea20000000c00 */
[C---:B------:R-:W-:Y:S01]  /*5bc0*/  FFMA R14, R16.reuse, R32, R95 ;  /* 0x00000020100e7223 */ /* 0x040fe2000000005f */
[C---:B------:R-:W-:Y:S01]  /*5bd0*/  FFMA R84, R16.reuse, R40, R97 ;  /* 0x0000002810547223 */ /* 0x040fe20000000061 */
[----:B------:R-:W-:Y:S01]  /*5be0*/  FFMA R219, R15, R35, R86 ;  /* 0x000000230fdb7223 */ /* 0x000fe20000000056 */
[----:B------:R-:W4:Y:S01]  /*5bf0*/  LDS.128 R20, [R124+0x240] ;  /* 0x000240007c147984 */ /* 0x000f220000000c00 */
[C---:B------:R-:W-:Y:S01]  /*5c00*/  FFMA R95, R17.reuse, R33, R14 ;  /* 0x00000021115f7223 */ /* 0x040fe2000000000e */
[C---:B------:R-:W-:Y:S01]  /*5c10*/  FFMA R97, R17.reuse, R37, R12 ;  /* 0x0000002511617223 */ /* 0x040fe2000000000c */
[----:B------:R-:W-:Y:S01]  /*5c20*/  FFMA R16, R16, R28, R99 ;  /* 0x0000001c10107223 */ /* 0x000fe20000000063 */
[----:B------:R-:W4:Y:S01]  /*5c30*/  LDS.128 R12, [R120.X4+UR4+0x140] ;  /* 0x00014004780c7984 */ /* 0x000f220008004c00 */
        /* <DEDUP_REMOVED lines=29> */
[----:B--2---:R-:W-:-:S02]  /*5e10*/  FFMA R4, R80, R24, R89 ;  /* 0x0000001850047223 */ /* 0x004fc40000000059 */
[C---:B------:R-:W-:Y:S01]  /*5e20*/  FFMA R31, R81.reuse, R9, R6 ;  /* 0x00000009511f7223 */ /* 0x040fe20000000006 */
[C---:B----4-:R-:W-:Y:S01]  /*5e30*/  FFMA R28, R80.reuse, R20, R153 ;  /* 0x00000014501c7223 */ /* 0x050fe20000000099 */
[C---:B------:R-:W-:Y:S01]  /*5e40*/  FFMA R33, R81.reuse, R25, R4 ;  /* 0x0000001951217223 */ /* 0x040fe20000000004 */
[----:B------:R-:W-:Y:S01]  /*5e50*/  FFMA R80, R80, R76, R155 ;  /* 0x0000004c50507223 */ /* 0x000fe2000000009b */
[----:B------:R-:W2:Y:S01]  /*5e60*/  LDS.128 R4, [R120.X4+UR4+0x340] ;  /* 0x0003400478047984 */ /* 0x000ea20008004c00 */
        /* <DEDUP_REMOVED lines=170> */
[----:B------:R-:W3:Y:S01]  /*6910*/  LDS.128 R12, [R120.X4+UR4+0x6140] ;  /* 0x00614004780c7984 */ /* 0x000ee20008004c00 */
[C---:B------:R-:W-:Y:S01]  /*6920*/  FFMA R32, R18.reuse, R22, R35 ;  /* 0x0000001612207223 */ /* 0x040fe20000000023 */
[C---:B------:R-:W-:Y:S01]  /*6930*/  FFMA R16, R18.reuse, R26, R17 ;  /* 0x0000001a12107223 */ /* 0x040fe20000000011 */
[----:B------:R-:W-:Y:S01]  /*6940*/  FFMA R18, R18, R10, R37 ;  /* 0x0000000a12127223 */ /* 0x000fe20000000025 */
[C---:B------:R-:W-:Y:S01]  /*6950*/  FFMA R195, R19.reuse, R79, R34 ;  /* 0x0000004f13c37223 */ /* 0x040fe20000000022 */
[C---:B------:R-:W-:Y:S01]  /*6960*/  FFMA R197, R19.reuse, R23, R32 ;  /* 0x0000001713c57223 */ /* 0x040fe20000000020 */
        /* <DEDUP_REMOVED lines=15> */
[----:B------:R-:W-:Y:S01]  /*6a60*/  FFMA R6, R6, R26, R5 ;  /* 0x0000001a06067223 */ /* 0x000fe20000000005 */
[C---:B------:R-:W-:Y:S01]  /*6a70*/  FFMA R201, R7.reuse, R79, R34 ;  /* 0x0000004f07c97223 */ /* 0x040fe20000000022 */
[C---:B------:R-:W-:Y:S01]  /*6a80*/  FFMA R207, R7.reuse, R11, R4 ;  /* 0x0000000b07cf7223 */ /* 0x040fe20000000004 */
[C---:B--2---:R-:W-:Y:S01]  /*6a90*/  FFMA R4, R28.reuse, R8, R215 ;  /* 0x000000081c047223 */ /* 0x044fe200000000d7 */
        /* <DEDUP_REMOVED lines=27> */
[----:B------:R-:W-:Y:S01]  /*6c50*/  FFMA R13, R13, R77, R12 ;  /* 0x0000004d0d0d7223 */ /* 0x000fe2000000000c */
[C---:B------:R-:W-:Y:S01]  /*6c60*/  FFMA R86, R14.reuse, R22, R29 ;  /* 0x000000160e567223 */ /* 0x040fe2000000001d */
[C---:B------:R-:W-:Y:S01]  /*6c70*/  FFMA R12, R14.reuse, R10, R33 ;  /* 0x0000000a0e0c7223 */ /* 0x040fe20000000021 */
[----:B------:R-:W-:Y:S01]  /*6c80*/  LDS.128 R80, [R120.X4+UR4+0x50] ;  /* 0x0000500478507984 */ /* 0x000fe20008004c00 */
[----:B------:R-:W-:Y:S01]  /*6c90*/  FFMA R14, R14, R78, R13 ;  /* 0x0000004e0e0e7223 */ /* 0x000fe2000000000d */
[C---:B------:R-:W-:Y:S01]  /*6ca0*/  FFMA R221, R15.reuse, R27, R84 ;  /* 0x0000001b0fdd7223 */ /* 0x040fe20000000054 */
[C---:B------:R-:W-:Y:S01]  /*6cb0*/  FFMA R223, R15.reuse, R11, R12 ;  /* 0x0000000b0fdf7223 */ /* 0x040fe2000000000c */
[----:B------:R-:W3:Y:S01]  /*6cc0*/  LDS.128 R28, [R124+0x150] ;  /* 0x000150007c1c7984 */ /* 0x000ee20000000c00 */
[C---:B------:R-:W-:Y:S01]  /*6cd0*/  FFMA R219, R15.reuse, R79, R14 ;  /* 0x0000004f0fdb7223 */ /* 0x040fe2000000000e */
[C---:B-1----:R-:W-:Y:S01]  /*6ce0*/  FFMA R14, R16.reuse, R20, R93 ;  /* 0x00000014100e7223 */ /* 0x042fe2000000005d */
[C---:B------:R-:W-:Y:S01]  /*6cf0*/  FFMA R12, R16.reuse, R24, R97 ;  /* 0x00000018100c7223 */ /* 0x040fe20000000061 */
[----:B------:R-:W1:Y:S01]  /*6d00*/  LDS.128 R36, [R124+0x50] ;  /* 0x000050007c247984 */ /* 0x000e620000000c00 */
[C---:B------:R-:W-:Y:S01]  /*6d10*/  FFMA R84, R16.reuse, R76, R95 ;  /* 0x0000004c10547223 */ /* 0x040fe2000000005f */
[----:B------:R-:W-:Y:S01]  /*6d20*/  FFMA R217, R15, R23, R86 ;  /* 0x000000170fd97223 */ /* 0x000fe20000000056 */
[C---:B------:R-:W-:Y:S01]  /*6d30*/  FFMA R95, R17.reuse, R21, R14 ;  /* 0x00000015115f7223 */ /* 0x040fe2000000000e */
[----:B------:R-:W4:Y:S01]  /*6d40*/  LDS.128 R32, [R124+0x250] ;  /* 0x000250007c207984 */ /* 0x000f220000000c00 */
[C---:B------:R-:W-:Y:S01]  /*6d50*/  FFMA R97, R17.reuse, R25, R12 ;  /* 0x0000001911617223 */ /* 0x040fe2000000000c */
[----:B------:R-:W-:Y:S01]  /*6d60*/  FFMA R16, R16, R8, R99 ;  /* 0x0000000810107223 */ /* 0x000fe20000000063 */
[C---:B------:R-:W-:Y:S01]  /*6d70*/  FFMA R93, R17.reuse, R77, R84 ;  /* 0x0000004d115d7223 */ /* 0x040fe20000000054 */
[----:B------:R-:W4:Y:S01]  /*6d80*/  LDS.128 R12, [R120.X4+UR4+0x150] ;  /* 0x00015004780c7984 */ /* 0x000f220008004c00 */
        /* <DEDUP_REMOVED lines=10> */
[C---:B------:R-:W-:Y:S01]  /*6e30*/  FFMA R97, R19.reuse, R27, R16 ;  /* 0x0000001b13617223 */ /* 0x040fe20000000010 */
        /* <DEDUP_REMOVED lines=15> */
[----:B------:R-:W-:Y:S01]  /*6f30*/  LDS.128 R76, [R124+0x360] ;  /* 0x000360007c4c7984 */ /* 0x000fe20000000c00 */
[C---:B---3--:R-:W-:Y:S01]  /*6f40*/  FFMA R6, R80.reuse, R28, R153 ;  /* 0x0000001c50067223 */ /* 0x048fe20000000099 */
[----:B-1----:R-:W-:-:S03]  /*6f50*/  FFMA R4, R80, R36, R91 ;  /* 0x0000002450047223 */ /* 0x002fc6000000005b */
[C---:B------:R-:W-:Y:S01]  /*6f60*/  FFMA R11, R81.reuse, R29, R6 ;  /* 0x0000001d510b7223 */ /* 0x040fe20000000006 */
[----:B----4-:R-:W-:Y:S01]  /*6f70*/  FFMA R8, R80, R32, R89 ;  /* 0x0000002050087223 */ /* 0x010fe20000000059 */
[C---:B------:R-:W-:Y:S02]  /*6f80*/  FFMA R21, R81.reuse, R37, R4 ;  /* 0x0000002551157223 */ /* 0x040fe40000000004 */
[C---:B------:R-:W-:Y:S01]  /*6f90*/  FFMA R10, R82.reuse, R30, R11 ;  /* 0x0000001e520a7223 */ /* 0x040fe2000000000b */
[----:B------:R-:W1:Y:S01]  /*6fa0*/  LDS.128 R4, [R120.X4+UR4+0x350] ;  /* 0x0003500478047984 */ /* 0x000e620008004c00 */
[----:B------:R-:W-:Y:S01]  /*6fb0*/  FFMA R9, R81, R33, R8 ;  /* 0x0000002151097223 */ /* 0x000fe20000000008 */
[----:B------:R-:W-:Y:S01]  /*6fc0*/  FFMA R8, R82, R38, R21 ;  /* 0x0000002652087223 */ /* 0x000fe20000000015 */
[C---:B------:R-:W-:Y:S01]  /*6fd0*/  FFMA R153, R83.reuse, R31, R10 ;  /* 0x0000001f53997223 */ /* 0x040fe2000000000a */
[----:B------:R-:W-:Y:S01]  /*6fe0*/  FFMA R10, R12, R32, R145 ;  /* 0x000000200c0a7223 */ /* 0x000fe20000000091 */
[----:B------:R-:W-:Y:S01]  /*6ff0*/  FFMA R20, R82, R34, R9 ;  /* 0x0000002252147223 */ /* 0x000fe20000000009 */
[----:B------:R-:W-:Y:S01]  /*7000*/  FFMA R89, R83, R39, R8 ;  /* 0x0000002753597223 */ /* 0x000fe20000000008 */
[C---:B------:R-:W-:Y:S01]  /*7010*/  FFMA R8, R12.reuse, R28, R143 ;  /* 0x0000001c0c087223 */ /* 0x040fe2000000008f */
[----:B------:R-:W-:Y:S01]  /*7020*/  FFMA R23, R13, R33, R10 ;  /* 0x000000210d177223 */ /* 0x000fe2000000000a */
[----:B------:R-:W-:Y:S01]  /*7030*/  FFMA R91, R83, R35, R20 ;  /* 0x00000023535b7223 */ /* 0x000fe20000000014 */
[C---:B------:R-:W-:Y:S01]  /*7040*/  FFMA R20, R12.reuse, R40, R141 ;  /* 0x000000280c147223 */ /* 0x040fe2000000008d */
[----:B------:R-:W-:Y:S01]  /*7050*/  FFMA R12, R12, R36, R147 ;  /* 0x000000240c0c7223 */ /* 0x000fe20000000093 */
[C---:B------:R-:W-:Y:S01]  /*7060*/  FFMA R25, R13.reuse, R29, R8 ;  /* 0x0000001d0d197223 */ /* 0x040fe20000000008 */
[----:B------:R-:W-:Y:S01]  /*7070*/  FFMA R80, R80, R40, R155 ;  /* 0x0000002850507223 */ /* 0x000fe2000000009b */
        /* <DEDUP_REMOVED lines=177> */
[----:B------:R-:W-:Y:S01]  /*7b90*/  FFMA R6, R6, R30, R5 ;  /* 0x0000001e06067223 */ /* 0x000fe20000000005 */
        /* <DEDUP_REMOVED lines=16> */
[----:B------:R-:W-:Y:S01]  /*7ca0*/  FFMA R81, R81, R41, R80 ;  /* 0x0000002951517223 */ /* 0x000fe20000000050 */
        /* <DEDUP_REMOVED lines=23> */
[C---:B--2---:R-:W-:Y:S01]  /*7e20*/  FFMA R14, R16.reuse, R32, R95 ;  /* 0x00000020100e7223 */ /* 0x044fe2000000005f */
[C---:B------:R-:W-:Y:S01]  /*7e30*/  FFMA R12, R16.reuse, R28, R97 ;  /* 0x0000001c100c7223 */ /* 0x040fe20000000061 */
[----:B------:R-:W2:Y:S01]  /*7e40*/  LDS.128 R24, [R124+0x60] ;  /* 0x000060007c187984 */ /* 0x000ea20000000c00 */
[----:B------:R-:W-:Y:S01]  /*7e50*/  FFMA R221, R15, R35, R86 ;  /* 0x000000230fdd7223 */ /* 0x000fe20000000056 */
[C---:B------:R-:W-:Y:S01]  /*7e60*/  FFMA R84, R16.reuse, R40, R93 ;  /* 0x0000002810547223 */ /* 0x040fe2000000005d */
        /* <DEDUP_REMOVED lines=9> */
[----:B------:R-:W-:Y:S01]  /*7f00*/  FFMA R16, R18, R30, R97 ;  /* 0x0000001e12107223 */ /* 0x000fe20000000061 */
[----:B-1----:R-:W-:Y:S01]  /*7f10*/  FFMA R28, R4, R28, R225 ;  /* 0x0000001c041c7223 */ /* 0x002fe200000000e1 */
[----:B------:R-:W-:Y:S01]  /*7f20*/  FFMA R18, R18, R38, R17 ;  /* 0x0000002612127223 */ /* 0x000fe20000000011 */
[C---:B------:R-:W-:Y:S01]  /*7f30*/  FFMA R40, R4.reuse, R40, R85 ;  /* 0x0000002804287223 */ /* 0x040fe20000000055 */
[C---:B------:R-:W-:Y:S01]  /*7f40*/  FFMA R32, R4.reuse, R32, R87 ;  /* 0x0000002004207223 */ /* 0x040fe20000000057 */
[C---:B------:R-:W-:Y:S01]  /*7f50*/  FFMA R95, R19.reuse, R43, R86 ;  /* 0x0000002b135f7223 */ /* 0x040fe20000000056 */
[C---:B------:R-:W-:Y:S01]  /*7f60*/  FFMA R93, R19.reuse, R35, R84 ;  /* 0x00000023135d7223 */ /* 0x040fe20000000054 */
[C---:B------:R-:W-:Y:S01]  /*7f70*/  FFMA R97, R19.reuse, R31, R16 ;  /* 0x0000001f13617223 */ /* 0x040fe20000000010 */
        /* <DEDUP_REMOVED lines=17> */
[----:B--2---:R-:W-:-:S03]  /*8090*/  FFMA R4, R80, R24, R89 ;  /* 0x0000001850047223 */ /* 0x004fc60000000059 */
[C---:B------:R-:W-:Y:S01]  /*80a0*/  FFMA R31, R81.reuse, R9, R6 ;  /* 0x00000009511f7223 */ /* 0x040fe20000000006 */
[----:B----4-:R-:W-:Y:S01]  /*80b0*/  FFMA R28, R80, R20, R91 ;  /* 0x00000014501c7223 */ /* 0x010fe2000000005b */
[C---:B------:R-:W-:Y:S02]  /*80c0*/  FFMA R33, R81.reuse, R25, R4 ;  /* 0x0000001951217223 */ /* 0x040fe40000000004 */
[C---:B------:R-:W-:Y:S01]  /*80d0*/  FFMA R30, R82.reuse, R10, R31 ;  /* 0x0000000a521e7223 */ /* 0x040fe2000000001f */
[----:B------:R-:W2:Y:S01]  /*80e0*/  LDS.128 R4, [R120.X4+UR4+0x360] ;  /* 0x0003600478047984 */ /* 0x000ea20008004c00 */
        /* <DEDUP_REMOVED lines=246> */
[----:B--2---:R-:W-:Y:S01]  /*9050*/  FFMA R8, R4, R8, R225 ;  /* 0x0000000804087223 */ /* 0x004fe200000000e1 */
        /* <DEDUP_REMOVED lines=1343> */
[----:B------:R-:W-:Y:S01]  /*e450*/  FFMA R81, R81, R41, R80 ;  /* 0x0000002951517223 */ /* 0x000fe20000000050 */
[C---:B---3--:R-:W-:Y:S01]  /*e460*/  FFMA R8, R12.reuse, R36, R223 ;  /* 0x000000240c087223 */ /* 0x048fe200000000df */
[C---:B------:R-:W-:Y:S01]  /*e470*/  FFMA R10, R12.reuse, R28, R221 ;  /* 0x0000001c0c0a7223 */ /* 0x040fe200000000dd */
[----:B------:R-:W-:Y:S01]  /*e480*/  FFMA R20, R12, R32, R217 ;  /* 0x000000200c147223 */ /* 0x000fe200000000d9 */
[----:B------:R-:W-:Y:S01]  /*e490*/  FFMA R211, R11, R43, R22 ;  /* 0x0000002b0bd37223 */ /* 0x000fe20000000016 */
[----:B------:R-:W-:Y:S01]  /*e4a0*/  FFMA R82, R82, R42, R81 ;  /* 0x0000002a52527223 */ /* 0x000fe20000000051 */
[----:B------:R-:W-:Y:S01]  /*e4b0*/  FFMA R12, R12, R40, R219 ;  /* 0x000000280c0c7223 */ /* 0x000fe200000000db */
        /* <DEDUP_REMOVED lines=8> */
[----:B------:R-:W-:Y:S01]  /*e540*/  LDS.128 R24, [R124+0x1c0] ;  /* 0x0001c0007c187984 */ /* 0x000fe20000000c00 */
[----:B------:R-:W-:Y:S01]  /*e550*/  FFMA R14, R14, R42, R13 ;  /* 0x0000002a0e0e7223 */ /* 0x000fe2000000000d */
[C---:B------:R-:W-:Y:S01]  /*e560*/  FFMA R223, R15.reuse, R39, R12 ;  /* 0x000000270fdf7223 */ /* 0x040fe2000000000c */
[C---:B--2---:R-:W-:Y:S01]  /*e570*/  FFMA R12, R16.reuse, R28, R95 ;  /* 0x0000001c100c7223 */ /* 0x044fe2000000005f */
[----:B------:R-:W2:Y:S01]  /*e580*/  LDS.128 R8, [R120.X4+UR4+0xc0] ;  /* 0x0000c00478087984 */ /* 0x000ea20008004c00 */
[C---:B------:R-:W-:Y:S01]  /*e590*/  FFMA R217, R15.reuse, R43, R14 ;  /* 0x0000002b0fd97223 */ /* 0x040fe2000000000e */
[C---:B------:R-:W-:Y:S01]  /*e5a0*/  FFMA R14, R16.reuse, R32, R93 ;  /* 0x00000020100e7223 */ /* 0x040fe2000000005d */
[C---:B------:R-:W-:Y:S01]  /*e5b0*/  FFMA R219, R15.reuse, R31, R20 ;  /* 0x0000001f0fdb7223 */ /* 0x040fe20000000014 */
[----:B------:R-:W3:Y:S01]  /*e5c0*/  LDS.128 R76, [R124+0x2c0] ;  /* 0x0002c0007c4c7984 */ /* 0x000ee20000000c00 */
        /* <DEDUP_REMOVED lines=34> */
[----:B------:R-:W-:Y:S01]  /*e7f0*/  LDS.128 R32, [R120.X4+UR4+0x63c0] ;  /* 0x0063c00478207984 */ /* 0x000fe20008004c00 */
[----:B--2---:R-:W-:-:S03]  /*e800*/  FFMA R6, R8, R24, R153 ;  /* 0x0000001808067223 */ /* 0x004fc60000000099 */
[----:B------:R-:W-:Y:S01]  /*e810*/  LDS.128 R36, [R120.X4+UR4+0xd0] ;  /* 0x0000d00478247984 */ /* 0x000fe20008004c00 */
[C---:B---3--:R-:W-:Y:S01]  /*e820*/  FFMA R20, R8.reuse, R76, R91 ;  /* 0x0000004c08147223 */ /* 0x048fe2000000005b */
[C---:B------:R-:W-:Y:S01]  /*e830*/  FFMA R23, R9.reuse, R25, R6 ;  /* 0x0000001909177223 */ /* 0x040fe20000000006 */
[C---:B----4-:R-:W-:Y:S01]  /*e840*/  FFMA R4, R8.reuse, R80, R89 ;  /* 0x0000005008047223 */ /* 0x050fe20000000059 */
        /* <DEDUP_REMOVED lines=105> */
[-C--:B------:R-:W-:Y:S01]  /*eee0*/  FFMA R165, R15, R87.reuse, R22 ;  /* 0x000000570fa57223 */ /* 0x080fe20000000016 */
[C---:B------:R-:W-:Y:S01]  /*eef0*/  FFMA R22, R18.reuse, R86, R21 ;  /* 0x0000005612167223 */ /* 0x040fe20000000015 */
        /* <DEDUP_REMOVED lines=70> */
[----:B------:R-:W-:Y:S01]  /*f360*/  FFMA R14, R18, R78, R15 ;  /* 0x0000004e120e7223 */ /* 0x000fe2000000000f */
[C---:B------:R-:W-:Y:S01]  /*f370*/  FFMA R237, R19.reuse, R27, R12 ;  /* 0x0000001b13ed7223 */ /* 0x040fe2000000000c */
[----:B-1----:R-:W-:Y:S01]  /*f380*/  FFMA R12, R4, R80, R207 ;  /* 0x00000050040c7223 */ /* 0x002fe200000000cf */
[C---:B------:R-:W-:Y:S01]  /*f390*/  FFMA R241, R19.reuse, R87, R16 ;  /* 0x0000005713f17223 */ /* 0x040fe20000000010 */
[----:B------:R-:W-:Y:S01]  /*f3a0*/  FFMA R197, R19, R79, R14 ;  /* 0x0000004f13c57223 */ /* 0x000fe2000000000e */
        /* <DEDUP_REMOVED lines=10> */
[C---:B------:R-:W-:Y:S01]  /*f450*/  FFMA R14, R6.reuse, R86, R13 ;  /* 0x00000056060e7223 */ /* 0x040fe2000000000d */
[----:B------:R-:W1:Y:S01]  /*f460*/  LDS.128 R16, [R120.X4+UR4+0x62c0] ;  /* 0x0062c00478107984 */ /* 0x000e620008004c00 */
        /* <DEDUP_REMOVED lines=33> */
[----:B------:R-:W2:Y:S01]  /*f680*/  LDS.128 R20, [R124+0x1d0] ;  /* 0x0001d0007c147984 */ /* 0x000ea20000000c00 */
        /* <DEDUP_REMOVED lines=42> */
[----:B------:R-:W-:Y:S01]  /*f930*/  FFMA R215, R35, R83, R34 ;  /* 0x0000005323d77223 */ /* 0x000fe20000000022 */
[C---:B---3--:R-:W-:Y:S01]  /*f940*/  FFMA R24, R36.reuse, R4, R153 ;  /* 0x0000000424187223 */ /* 0x048fe20000000099 */
[C---:B------:R-:W-:Y:S01]  /*f950*/  FFMA R35, R37.reuse, R21, R26 ;  /* 0x0000001525237223 */ /* 0x040fe2000000001a */
[----:B------:R-:W-:Y:S01]  /*f960*/  LDS.128 R180, [R120.X4+UR4+0x41d0] ;  /* 0x0041d00478b47984 */ /* 0x000fe20008004c00 */
[----:B-1----:R-:W-:Y:S01]  /*f970*/  FFMA R32, R36, R8, R89 ;  /* 0x0000000824207223 */ /* 0x002fe20000000059 */
[C---:B------:R-:W-:Y:S01]  /*f980*/  FFMA R41, R37.reuse, R5, R24 ;  /* 0x0000000525297223 */ /* 0x040fe20000000018 */
[----:B------:R-:W-:Y:S01]  /*f990*/  FFMA R34, R38, R22, R35 ;  /* 0x0000001626227223 */ /* 0x000fe20000000023 */
[----:B------:R-:W1:Y:S01]  /*f9a0*/  LDS.128 R24, [R120.X4+UR4+0x3d0] ;  /* 0x0003d00478187984 */ /* 0x000e620008004c00 */
[----:B----4-:R-:W-:Y:S01]  /*f9b0*/  FFMA R36, R36, R12, R155 ;  /* 0x0000000c24247223 */ /* 0x010fe2000000009b */
        /* <DEDUP_REMOVED lines=118> */
[----:B------:R-:W1:Y:S01]  /*10120*/  LDS.128 R172, [R120.X4+UR4+0x42d0] ;  /* 0x0042d00478ac7984 */ /* 0x000e620008004c00 */
        /* <DEDUP_REMOVED lines=13> */
[----:B------:R-:W-:Y:S01]  /*10200*/  FFMA R24, R32, R12, R229 ;  /* 0x0000000c20187223 */ /* 0x000fe200000000e5 */
[----:B------:R-:W2:Y:S01]  /*10210*/  LDS.128 R16, [R120.X4+UR4+0x43d0] ;  /* 0x0043d00478107984 */ /* 0x000ea20008004c00 */
[----:B------:R-:W-:Y:S01]  /*10220*/  FFMA R26, R34, R10, R27 ;  /* 0x0000000a221a7223 */ /* 0x000fe2000000001b */
[----:B------:R-:W-:Y:S01]  /*10230*/  FFMA R32, R32, R4, R231 ;  /* 0x0000000420207223 */ /* 0x000fe200000000e7 */
        /* <DEDUP_REMOVED lines=20> */
[----:B------:R-:W3:Y:S01]  /*10380*/  LDS.128 R148, [R120.X4+UR4+0x61d0] ;  /* 0x0061d00478947984 */ /* 0x000ee20008004c00 */
        /* <DEDUP_REMOVED lines=59> */
[----:B------:R-:W-:Y:S01]  /*10740*/  LDS.128 R76, [R120.X4+UR4+0xe0] ;  /* 0x0000e004784c7984 */ /* 0x000fe20008004c00 */
[----:B------:R-:W-:Y:S01]  /*10750*/  FFMA R149, R149, R13, R148 ;  /* 0x0000000d95957223 */ /* 0x000fe20000000094 */
[C---:B------:R-:W-:Y:S01]  /*10760*/  FFMA R36, R150.reuse, R6, R25 ;  /* 0x0000000696247223 */ /* 0x040fe20000000019 */
[----:B------:R-:W-:Y:S01]  /*10770*/  FFMA R33, R33, R5, R32 ;  /* 0x0000000521217223 */ /* 0x000fe20000000020 */
[----:B------:R-:W3:Y:S01]  /*10780*/  LDS.128 R16, [R124+0x1e0] ;  /* 0x0001e0007c107984 */ /* 0x000ee20000000c00 */
[----:B------:R-:W-:Y:S01]  /*10790*/  FFMA R150, R150, R14, R149 ;  /* 0x0000000e96967223 */ /* 0x000fe20000000095 */
[C---:B------:R-:W-:Y:S01]  /*107a0*/  FFMA R147, R151.reuse, R11, R108 ;  /* 0x0000000b97937223 */ /* 0x040fe2000000006c */
[C---:B------:R-:W-:Y:S01]  /*107b0*/  FFMA R149, R151.reuse, R23, R38 ;  /* 0x0000001797957223 */ /* 0x040fe20000000026 */
[----:B------:R-:W4:Y:S01]  /*107c0*/  LDS.128 R28, [R124+0xe0] ;  /* 0x0000e0007c1c7984 */ /* 0x000f220000000c00 */
[C---:B------:R-:W-:Y:S01]  /*107d0*/  FFMA R145, R151.reuse, R15, R150 ;  /* 0x0000000f97917223 */ /* 0x040fe20000000096 */
[-C--:B------:R-:W-:Y:S01]  /*107e0*/  FFMA R151, R151, R7.reuse, R36 ;  /* 0x0000000797977223 */ /* 0x080fe20000000024 */
[----:B------:R-:W-:Y:S01]  /*107f0*/  FFMA R34, R34, R6, R33 ;  /* 0x0000000622227223 */ /* 0x000fe20000000021 */
[----:B------:R-:W4:Y:S01]  /*10800*/  LDS.128 R24, [R124+0x2e0] ;  /* 0x0002e0007c187984 */ /* 0x000f220000000c00 */
[C---:B-1----:R-:W-:Y:S01]  /*10810*/  FFMA R38, R40.reuse, R8, R95 ;  /* 0x0000000828267223 */ /* 0x042fe2000000005f */
[C---:B------:R-:W-:Y:S01]  /*10820*/  FFMA R36, R40.reuse, R20, R97 ;  /* 0x0000001428247223 */ /* 0x040fe20000000061 */
[C---:B------:R-:W-:Y:S01]  /*10830*/  FFMA R108, R40.reuse, R12, R93 ;  /* 0x0000000c286c7223 */ /* 0x040fe2000000005d */
[----:B------:R-:W-:Y:S01]  /*10840*/  FFMA R231, R35, R7, R34 ;  /* 0x0000000723e77223 */ /* 0x000fe20000000022 */
[----:B------:R-:W-:Y:S01]  /*10850*/  FFMA R40, R40, R4, R99 ;  /* 0x0000000428287223 */ /* 0x000fe20000000063 */
[C---:B------:R-:W-:Y:S01]  /*10860*/  FFMA R95, R41.reuse, R9, R38 ;  /* 0x00000009295f7223 */ /* 0x040fe20000000026 */
[C---:B------:R-:W-:Y:S01]  /*10870*/  FFMA R97, R41.reuse, R21, R36 ;  /* 0x0000001529617223 */ /* 0x040fe20000000024 */
[----:B------:R-:W1:Y:S01]  /*10880*/  LDS.128 R32, [R124+0x3e0] ;  /* 0x0003e0007c207984 */ /* 0x000e620000000c00 */
[C---:B------:R-:W-:Y:S01]  /*10890*/  FFMA R93, R41.reuse, R13, R108 ;  /* 0x0000000d295d7223 */ /* 0x040fe2000000006c */
[----:B------:R-:W-:Y:S01]  /*108a0*/  FFMA R41, R41, R5, R40 ;  /* 0x0000000529297223 */ /* 0x000fe20000000028 */
[C---:B------:R-:W-:Y:S01]  /*108b0*/  FFMA R108, R42.reuse, R10, R95 ;  /* 0x0000000a2a6c7223 */ /* 0x040fe2000000005f */
[----:B------:R-:W1:Y:S01]  /*108c0*/  LDS.128 R36, [R120.X4+UR4+0x1e0] ;  /* 0x0001e00478247984 */ /* 0x000e620008004c00 */
[C---:B------:R-:W-:Y:S01]  /*108d0*/  FFMA R110, R42.reuse, R14, R93 ;  /* 0x0000000e2a6e7223 */ /* 0x040fe2000000005d */
[C---:B------:R-:W-:Y:S01]  /*108e0*/  FFMA R40, R42.reuse, R22, R97 ;  /* 0x000000162a287223 */ /* 0x040fe20000000061 */
[----:B------:R-:W-:Y:S01]  /*108f0*/  FFMA R42, R42, R6, R41 ;  /* 0x000000062a2a7223 */ /* 0x000fe20000000029 */
[C---:B--2---:R-:W-:Y:S01]  /*10900*/  FFMA R4, R80.reuse, R4, R215 ;  /* 0x0000000450047223 */ /* 0x044fe200000000d7 */
[C---:B------:R-:W-:Y:S01]  /*10910*/  FFMA R153, R43.reuse, R15, R110 ;  /* 0x0000000f2b997223 */ /* 0x040fe2000000006e */
[C---:B------:R-:W-:Y:S01]  /*10920*/  FFMA R155, R43.reuse, R11, R108 ;  /* 0x0000000b2b9b7223 */ /* 0x040fe2000000006c */
[----:B------:R-:W-:Y:S01]  /*10930*/  FFMA R157, R43, R23, R40 ;  /* 0x000000172b9d7223 */ /* 0x000fe20000000028 */
[----:B------:R-:W-:Y:S01]  /*10940*/  FFMA R5, R81, R5, R4 ;  /* 0x0000000551057223 */ /* 0x000fe20000000004 */
[----:B------:R-:W-:Y:S01]  /*10950*/  FFMA R167, R43, R7, R42 ;  /* 0x000000072ba77223 */ /* 0x000fe2000000002a */
[----:B------:R-:W-:Y:S01]  /*10960*/  FFMA R8, R80, R8, R85 ;  /* 0x0000000850087223 */ /* 0x000fe20000000055 */
[----:B------:R-:W2:Y:S01]  /*10970*/  LDS.128 R40, [R120.X4+UR4+0x2e0] ;  /* 0x0002e00478287984 */ /* 0x000ea20008004c00 */
[----:B------:R-:W-:Y:S01]  /*10980*/  FFMA R6, R82, R6, R5 ;  /* 0x0000000652067223 */ /* 0x000fe20000000005 */
[----:B------:R-:W-:Y:S01]  /*10990*/  FFMA R12, R80, R12, R87 ;  /* 0x0000000c500c7223 */ /* 0x000fe20000000057 */
[----:B------:R-:W-:Y:S01]  /*109a0*/  FFMA R9, R81, R9, R8 ;  /* 0x0000000951097223 */ /* 0x000fe20000000008 */
[-C--:B------:R-:W-:Y:S01]  /*109b0*/  FFMA R183, R183, R7.reuse, R182 ;  /* 0x00000007b7b77223 */ /* 0x080fe200000000b6 */
[----:B------:R-:W-:Y:S01]  /*109c0*/  FFMA R191, R83, R7, R6 ;  /* 0x0000000753bf7223 */ /* 0x000fe20000000006 */
[----:B------:R-:W-:Y:S01]  /*109d0*/  FFMA R13, R81, R13, R12 ;  /* 0x0000000d510d7223 */ /* 0x000fe2000000000c */
[----:B------:R-:W-:Y:S01]  /*109e0*/  FFMA R10, R82, R10, R9 ;  /* 0x0000000a520a7223 */ /* 0x000fe20000000009 */
[----:B------:R-:W-:Y:S01]  /*109f0*/  FFMA R175, R175, R7, R174 ;  /* 0x00000007afaf7223 */ /* 0x000fe200000000ae */
[----:B---3--:R-:W-:Y:S01]  /*10a00*/  FFMA R6, R76, R16, R205 ;  /* 0x000000104c067223 */ /* 0x008fe200000000cd */
[----:B------:R-:W-:Y:S01]  /*10a10*/  FFMA R14, R82, R14, R13 ;  /* 0x0000000e520e7223 */ /* 0x000fe2000000000d */
[----:B------:R-:W-:Y:S01]  /*10a20*/  FFMA R187, R83, R11, R10 ;  /* 0x0000000b53bb7223 */ /* 0x000fe2000000000a */
[----:B------:R-:W-:Y:S01]  /*10a30*/  FFMA R20, R80, R20, R185 ;  /* 0x0000001450147223 */ /* 0x000fe200000000b9 */
[C---:B----4-:R-:W-:Y:S01]  /*10a40*/  FFMA R4, R76.reuse, R28, R91 ;  /* 0x0000001c4c047223 */ /* 0x050fe2000000005b */
[----:B------:R-:W-:Y:S01]  /*10a50*/  FFMA R11, R77, R17, R6 ;  /* 0x000000114d0b7223 */ /* 0x000fe20000000006 */
[----:B------:R-:W-:Y:S01]  /*10a60*/  FFMA R185, R83, R15, R14 ;  /* 0x0000000f53b97223 */ /* 0x000fe2000000000e */
[----:B------:R-:W-:Y:S01]  /*10a70*/  FFMA R21, R81, R21, R20 ;  /* 0x0000001551157223 */ /* 0x000fe20000000014 */
[C---:B------:R-:W-:Y:S01]  /*10a80*/  FFMA R13, R77.reuse, R29, R4 ;  /* 0x0000001d4d0d7223 */ /* 0x040fe20000000004 */
[----:B------:R-:W-:Y:S01]  /*10a90*/  FFMA R8, R76, R24, R89 ;  /* 0x000000184c087223 */ /* 0x000fe20000000059 */
[----:B------:R-:W3:Y:S01]  /*10aa0*/  LDS.128 R4, [R120.X4+UR4+0x3e0] ;  /* 0x0003e00478047984 */ /* 0x000ee20008004c00 */
        /* <DEDUP_REMOVED lines=8> */
[----:B-1----:R-:W-:Y:S01]  /*10b30*/  FFMA R76, R76, R32, R211 ;  /* 0x000000204c4c7223 */ /* 0x002fe200000000d3 */
        /* <DEDUP_REMOVED lines=12> */
[C---:B------:R-:W-:Y:S01]  /*10c00*/  FFMA R237, R39.reuse, R27, R14 ;  /* 0x0000001b27ed7223 */ /* 0x040fe2000000000e */
[----:B------:R-:W1:Y:S01]  /*10c10*/  LDS.128 R8, [R120.X4+UR4+0x20e0] ;  /* 0x0020e00478087984 */ /* 0x000e620008004c00 */
[C---:B------:R-:W-:Y:S01]  /*10c20*/  FFMA R241, R39.reuse, R35, R20 ;  /* 0x0000002327f17223 */ /* 0x040fe20000000014 */
[C---:B--2---:R-:W-:Y:S01]  /*10c30*/  FFMA R20, R40.reuse, R32, R119 ;  /* 0x0000002028147223 */ /* 0x044fe20000000077 */
        /* <DEDUP_REMOVED lines=8> */
[----:B------:R-:W-:Y:S01]  /*10cc0*/  FFMA R37, R41, R17, R12 ;  /* 0x0000001129257223 */ /* 0x000fe2000000000c */
[----:B------:R-:W-:Y:S01]  /*10cd0*/  FFMA R245, R39, R31, R38 ;  /* 0x0000001f27f57223 */ /* 0x000fe20000000026 */
[----:B------:R-:W2:Y:S01]  /*10ce0*/  LDS.128 R12, [R120.X4+UR4+0x21e0] ;  /* 0x0021e004780c7984 */ /* 0x000ea20008004c00 */
[----:B------:R-:W-:Y:S01]  /*10cf0*/  FFMA R227, R43, R35, R36 ;  /* 0x000000232be37223 */ /* 0x000fe20000000024 */
[----:B------:R-:W-:Y:S01]  /*10d00*/  FFMA R20, R42, R18, R37 ;  /* 0x000000122a147223 */ /* 0x000fe20000000025 */
[----:B------:R-:W-:Y:S01]  /*10d10*/  FFMA R77, R77, R33, R76 ;  /* 0x000000214d4d7223 */ /* 0x000fe2000000004c */
[----:B---3--:R-:W-:Y:S01]  /*10d20*/  FFMA R36, R4, R32, R115 ;  /* 0x0000002004247223 */ /* 0x008fe20000000073 */
[----:B------:R-:W-:Y:S01]  /*10d30*/  FFMA R22, R42, R26, R23 ;  /* 0x0000001a2a167223 */ /* 0x000fe20000000017 */
[----:B------:R-:W-:Y:S01]  /*10d40*/  FFMA R41, R41, R29, R40 ;  /* 0x0000001d29297223 */ /* 0x000fe20000000028 */
[----:B------:R-:W-:Y:S01]  /*10d50*/  FFMA R78, R78, R34, R77 ;  /* 0x000000224e4e7223 */ /* 0x000fe2000000004d */
[----:B------:R-:W-:Y:S01]  /*10d60*/  FFMA R21, R5, R33, R36 ;  /* 0x0000002105157223 */ /* 0x000fe20000000024 */
[----:B------:R-:W-:Y:S01]  /*10d70*/  FFMA R225, R43, R27, R22 ;  /* 0x0000001b2be17223 */ /* 0x000fe20000000016 */
[----:B------:R-:W3:Y:S01]  /*10d80*/  LDS.128 R36, [R120.X4+UR4+0x22e0] ;  /* 0x0022e00478247984 */ /* 0x000ee20008004c00 */
[----:B------:R-:W-:Y:S01]  /*10d90*/  FFMA R247, R79, R35, R78 ;  /* 0x000000234ff77223 */ /* 0x000fe2000000004e */
[----:B------:R-:W-:Y:S01]  /*10da0*/  FFMA R89, R43, R19, R20 ;  /* 0x000000132b597223 */ /* 0x000fe20000000014 */
[C---:B------:R-:W-:Y:S01]  /*10db0*/  FFMA R22, R4.reuse, R24, R113 ;  /* 0x0000001804167223 */ /* 0x040fe20000000071 */
[----:B------:R-:W4:Y:S01]  /*10dc0*/  LDS.128 R76, [R120.X4+UR4+0x23e0] ;  /* 0x0023e004784c7984 */ /* 0x000f220008004c00 */
        /* <DEDUP_REMOVED lines=24> */
[----:B------:R-:W-:Y:S01]  /*10f50*/  FFMA R8, R10, R34, R5 ;  /* 0x000000220a087223 */ /* 0x000fe20000000005 */
[C---:B--2---:R-:W-:Y:S01]  /*10f60*/  FFMA R98, R12.reuse, R28, R98 ;  /* 0x0000001c0c627223 */ /* 0x044fe20000000062 */
[C---:B------:R-:W-:Y:S01]  /*10f70*/  FFMA R92, R12.reuse, R32, R92 ;  /* 0x000000200c5c7223 */ /* 0x040fe2000000005c */
[----:B------:R-:W-:Y:S01]  /*10f80*/  FFMA R94, R12, R24, R94 ;  /* 0x000000180c5e7223 */ /* 0x000fe2000000005e */
[C---:B------:R-:W-:Y:S01]  /*10f90*/  FFMA R6, R10.reuse, R26, R7 ;  /* 0x0000001a0a067223 */ /* 0x040fe20000000007 */
[----:B------:R-:W-:Y:S01]  /*10fa0*/  FFMA R10, R10, R18, R9 ;  /* 0x000000120a0a7223 */ /* 0x000fe20000000009 */
[----:B------:R-:W-:Y:S01]  /*10fb0*/  FFMA R96, R12, R16, R96 ;  /* 0x000000100c607223 */ /* 0x000fe20000000060 */
        /* <DEDUP_REMOVED lines=17> */
[----:B------:R-:W-:Y:S01]  /*110d0*/  FFMA R100, R36, R32, R100 ;  /* 0x0000002024647223 */ /* 0x000fe20000000064 */
        /* <DEDUP_REMOVED lines=8> */
[----:B------:R-:W-:Y:S01]  /*11160*/  LDS.128 R112, [R120.X4+UR4+0xf0] ;  /* 0x0000f00478707984 */ /* 0x000fe20008004c00 */
[----:B------:R-:W-:Y:S01]  /*11170*/  FFMA R119, R15, R19, R14 ;  /* 0x000000130f777223 */ /* 0x000fe2000000000e */
[----:B------:R-:W-:Y:S01]  /*11180*/  FFMA R37, R37, R33, R100 ;  /* 0x0000002125257223 */ /* 0x000fe20000000064 */
[C---:B------:R-:W-:Y:S01]  /*11190*/  FFMA R197, R39.reuse, R19, R40 ;  /* 0x0000001327c57223 */ /* 0x040fe20000000028 */
[----:B------:R-:W2:Y:S01]  /*111a0*/  LDS.128 R8, [R124+0x2f0] ;  /* 0x0002f0007c087984 */ /* 0x000ea20000000c00 */
[----:B----4-:R-:W-:Y:S01]  /*111b0*/  FFMA R40, R76, R32, R105 ;  /* 0x000000204c287223 */ /* 0x010fe20000000069 */
[----:B------:R-:W-:Y:S01]  /*111c0*/  FFMA R38, R38, R34, R37 ;  /* 0x0000002226267223 */ /* 0x000fe20000000025 */
[----:B------:R-:W-:Y:S01]  /*111d0*/  FFMA R207, R39, R27, R42 ;  /* 0x0000001b27cf7223 */ /* 0x000fe2000000002a */
[----:B------:R-:W3:Y:S01]  /*111e0*/  LDS.128 R4, [R124+0x1f0] ;  /* 0x0001f0007c047984 */ /* 0x000ee20000000c00 */
[----:B------:R-:W-:Y:S01]  /*111f0*/  FFMA R37, R77, R33, R40 ;  /* 0x000000214d257223 */ /* 0x000fe20000000028 */
[C---:B------:R-:W-:Y:S01]  /*11200*/  FFMA R209, R39.reuse, R35, R38 ;  /* 0x0000002327d17223 */ /* 0x040fe20000000026 */
[----:B------:R-:W-:Y:S01]  /*11210*/  FFMA R223, R39, R31, R36 ;  /* 0x0000001f27df7223 */ /* 0x000fe20000000024 */
[----:B------:R-:W4:Y:S01]  /*11220*/  LDS.128 R12, [R124+0xf0] ;  /* 0x0000f0007c0c7984 */ /* 0x000f220000000c00 */
        /* <DEDUP_REMOVED lines=22> */
[----:B------:R-:W1:Y:S01]  /*11390*/  LDS.128 R76, [R120.X4+UR4+0x2f0] ;  /* 0x0002f004784c7984 */ /* 0x000e620008004c00 */
        /* <DEDUP_REMOVED lines=10> */
[----:B------:R-:W-:Y:S01]  /*11440*/  FFMA R219, R83, R31, R82 ;  /* 0x0000001f53db7223 */ /* 0x000fe20000000052 */
[----:B---3--:R-:W-:Y:S01]  /*11450*/  FFMA R38, R112, R4, R235 ;  /* 0x0000000470267223 */ /* 0x008fe200000000eb */
[----:B------:R-:W-:-:S02]  /*11460*/  FFMA R37, R113, R9, R80 ;  /* 0x0000000971257223 */ /* 0x000fc40000000050 */
[----:B------:R-:W2:Y:S01]  /*11470*/  LDS.128 R80, [R120.X4+UR4+0x3f0] ;  /* 0x0003f00478507984 */ /* 0x000ea20008004c00 */
[----:B----4-:R-:W-:Y:S01]  /*11480*/  FFMA R36, R112, R12, R233 ;  /* 0x0000000c70247223 */ /* 0x010fe200000000e9 */
[C---:B------:R-:W-:Y:S01]  /*11490*/  FFMA R39, R113.reuse, R5, R38 ;  /* 0x0000000571277223 */ /* 0x040fe20000000026 */
[----:B------:R-:W-:Y:S01]  /*114a0*/  FFMA R38, R114, R10, R37 ;  /* 0x0000000a72267223 */ /* 0x000fe20000000025 */
[----:B------:R-:W-:Y:S01]  /*114b0*/  FFMA R112, R112, R20, R247 ;  /* 0x0000001470707223 */ /* 0x000fe200000000f7 */
[C---:B------:R-:W-:Y:S01]  /*114c0*/  FFMA R101, R113.reuse, R13, R36 ;  /* 0x0000000d71657223 */ /* 0x040fe20000000024 */
[C---:B------:R-:W-:Y:S02]  /*114d0*/  FFMA R36, R114.reuse, R6, R39 ;  /* 0x0000000672247223 */ /* 0x040fe40000000027 */
[----:B------:R-:W-:Y:S01]  /*114e0*/  FFMA R113, R113, R21, R112 ;  /* 0x0000001571717223 */ /* 0x000fe20000000070 */
[----:B------:R-:W-:-:S03]  /*114f0*/  FFMA R112, R114, R14, R101 ;  /* 0x0000000e72707223 */ /* 0x000fc60000000065 */
        /* <DEDUP_REMOVED lines=217> */
[C---:B------:R-:W-:Y:S01]  /*12290*/  FFMA R124, R42.reuse, R26, R139 ;  /* 0x0000001a2a7c7223 */ /* 0x040fe2000000008b */
[----:B------:R-:W-:Y:S01]  /*122a0*/  FFMA R41, R41, R29, R40 ;  /* 0x0000001d29297223 */ /* 0x000fe20000000028 */
        /* <DEDUP_REMOVED lines=34> */
[C---:B------:R-:W-:Y:S01]  /*124d0*/  FFMA R149, R119.reuse, R19, R18 ;  /* 0x0000001377957223 */ /* 0x040fe20000000012 */
[----:B------:R-:W-:Y:S01]  /*124e0*/  FFMA R147, R119, R27, R26 ;  /* 0x0000001b77937223 */ /* 0x000fe2000000001a */
[----:B------:R-:W-:Y:S01]  /*124f0*/  FFMA R167, R79, R31, R78 ;  /* 0x0000001f4fa77223 */ /* 0x000fe2000000004e */
[C---:B---3--:R-:W-:Y:S01]  /*12500*/  FFMA R24, R36.reuse, R20, R179 ;  /* 0x0000001424187223 */ /* 0x048fe200000000b3 */
        /* <DEDUP_REMOVED lines=8> */
[C---:B------:R-:W-:Y:S01]  /*12590*/  FFMA R26, R38.reuse, R22, R25 ;  /* 0x00000016261a7223 */ /* 0x040fe20000000019 */
[C---:B------:R-:W-:Y:S01]  /*125a0*/  FFMA R24, R38.reuse, R6, R29 ;  /* 0x0000000626187223 */ /* 0x040fe2000000001d */
[----:B------:R-:W-:Y:S01]  /*125b0*/  FFMA R151, R119, R31, R30 ;  /* 0x0000001f77977223 */ /* 0x000fe2000000001e */
[----:B------:R-:W-:Y:S01]  /*125c0*/  FFMA R78, R38, R10, R27 ;  /* 0x0000000a264e7223 */ /* 0x000fe2000000001b */
[C---:B------:R-:W-:Y:S01]  /*125d0*/  FFMA R79, R39.reuse, R23, R26 ;  /* 0x00000017274f7223 */ /* 0x040fe2000000001a */
[----:B------:R-:W-:Y:S01]  /*125e0*/  FFMA R77, R39, R7, R24 ;  /* 0x00000007274d7223 */ /* 0x000fe20000000018 */
[C---:B----4-:R-:W-:Y:S01]  /*125f0*/  FFMA R26, R136.reuse, R8, R171 ;  /* 0x00000008881a7223 */ /* 0x050fe200000000ab */
[C---:B------:R-:W-:Y:S01]  /*12600*/  FFMA R24, R136.reuse, R4, R183 ;  /* 0x0000000488187223 */ /* 0x040fe200000000b7 */
[----:B------:R-:W-:Y:S01]  /*12610*/  FFMA R28, R136, R20, R173 ;  /* 0x00000014881c7223 */ /* 0x000fe200000000ad */
[----:B------:R-:W-:Y:S01]  /*12620*/  FFMA R36, R36, R12, R199 ;  /* 0x0000000c24247223 */ /* 0x000fe200000000c7 */
[C---:B------:R-:W-:Y:S01]  /*12630*/  FFMA R31, R137.reuse, R9, R26 ;  /* 0x00000009891f7223 */ /* 0x040fe2000000001a */
[C---:B------:R-:W-:Y:S01]  /*12640*/  FFMA R33, R137.reuse, R5, R24 ;  /* 0x0000000589217223 */ /* 0x040fe20000000018 */
[----:B------:R-:W-:Y:S01]  /*12650*/  FFMA R29, R137, R21, R28 ;  /* 0x00000015891d7223 */ /* 0x000fe2000000001c */
[----:B------:R-:W3:Y:S01]  /*12660*/  LDS.128 R24, [R120.X4+UR4+0x61f0] ;  /* 0x0061f00478187984 */ /* 0x000ee20008004c00 */
[----:B-1----:R-:W-:Y:S01]  /*12670*/  FFMA R32, R140, R20, R169 ;  /* 0x000000148c207223 */ /* 0x002fe200000000a9 */
        /* <DEDUP_REMOVED lines=17> */
[----:B------:R-:W-:Y:S01]  /*12790*/  FFMA R37, R143, R7, R28 ;  /* 0x000000078f257223 */ /* 0x000fe2000000001c */
[----:B------:R-:W-:Y:S01]  /*127a0*/  FFMA R38, R142, R10, R31 ;  /* 0x0000000a8e267223 */ /* 0x000fe2000000001f */
[----:B------:R-:W-:Y:S01]  /*127b0*/  FFMA R145, R119, R35, R34 ;  /* 0x0000002377917223 */ /* 0x000fe20000000022 */
[-C--:B------:R-:W-:Y:S01]  /*127c0*/  FFMA R136, R136, R12.reuse, R197 ;  /* 0x0000000c88887223 */ /* 0x080fe200000000c5 */
[----:B------:R-:W1:Y:S01]  /*127d0*/  LDS.128 R116, [R120.X4+UR4+0x62f0] ;  /* 0x0062f00478747984 */ /* 0x000e620008004c00 */
        /* <DEDUP_REMOVED lines=16> */
[C---:B---3--:R-:W-:Y:S01]  /*128e0*/  FFMA R28, R24.reuse, R20, R205 ;  /* 0x00000014181c7223 */ /* 0x048fe200000000cd */
[C---:B------:R-:W-:Y:S01]  /*128f0*/  FFMA R16, R24.reuse, R4, R201 ;  /* 0x0000000418107223 */ /* 0x040fe200000000c9 */
        /* <DEDUP_REMOVED lines=12> */
[-C--:B------:R-:W-:Y:S01]  /*129c0*/  FFMA R137, R137, R13.reuse, R136 ;  /* 0x0000000d89897223 */ /* 0x080fe20000000088 */
[----:B------:R2:W3:Y:S01]  /*129d0*/  LDS.128 R16, [R120.X4+UR4+0x63f0] ;  /* 0x0063f00478107984 */ /* 0x0004e20008004c00 */
[-C--:B------:R-:W-:Y:S01]  /*129e0*/  FFMA R141, R141, R13.reuse, R140 ;  /* 0x0000000d8d8d7223 */ /* 0x080fe2000000008c */
[----:B------:R-:W-:Y:S01]  /*129f0*/  FFMA R25, R25, R13, R24 ;  /* 0x0000000d19197223 */ /* 0x000fe20000000018 */
[-C--:B------:R-:W-:Y:S01]  /*12a00*/  FFMA R40, R138, R14.reuse, R137 ;  /* 0x0000000e8a287223 */ /* 0x080fe20000000089 */
[----:B------:R-:W-:Y:S01]  /*12a10*/  FFMA R38, R143, R11, R38 ;  /* 0x0000000b8f267223 */ /* 0x000fe20000000026 */
[-C--:B------:R-:W-:Y:S01]  /*12a20*/  FFMA R36, R142, R14.reuse, R141 ;  /* 0x0000000e8e247223 */ /* 0x080fe2000000008d */
[----:B------:R-:W-:Y:S01]  /*12a30*/  FFMA R26, R26, R14, R25 ;  /* 0x0000000e1a1a7223 */ /* 0x000fe20000000019 */
[-C--:B------:R-:W-:Y:S01]  /*12a40*/  FFMA R40, R139, R15.reuse, R40 ;  /* 0x0000000f8b287223 */ /* 0x080fe20000000028 */
[C---:B-1----:R-:W-:Y:S01]  /*12a50*/  FFMA R124, R116.reuse, R12, R167 ;  /* 0x0000000c747c7223 */ /* 0x042fe200000000a7 */
[C---:B------:R-:W-:Y:S01]  /*12a60*/  FFMA R128, R116.reuse, R4, R153 ;  /* 0x0000000474807223 */ /* 0x040fe20000000099 */
[C---:B------:R-:W-:Y:S01]  /*12a70*/  FFMA R130, R116.reuse, R8, R155 ;  /* 0x0000000874827223 */ /* 0x040fe2000000009b */
[----:B------:R-:W-:Y:S01]  /*12a80*/  FFMA R36, R143, R15, R36 ;  /* 0x0000000f8f247223 */ /* 0x000fe20000000024 */
[C---:B------:R-:W-:Y:S01]  /*12a90*/  FFMA R30, R27.reuse, R11, R30 ;  /* 0x0000000b1b1e7223 */ /* 0x040fe2000000001e */
[----:B------:R-:W-:Y:S01]  /*12aa0*/  FFMA R28, R27, R15, R26 ;  /* 0x0000000f1b1c7223 */ /* 0x000fe2000000001a */
[----:B------:R-:W-:-:S01]  /*12ab0*/  FFMA R116, R116, R20, R157 ;  /* 0x0000001474747223 */ /* 0x000fc2000000009d */
[----:B--2---:R-:W-:Y:S01]  /*12ac0*/  SEL R75, R75, RZ, !P0 ;  /* 0x000000ff4b4b7207 */ /* 0x004fe20004000000 */
[----:B------:R-:W-:Y:S06]  /*12ad0*/  BAR.SYNC 0x0 ;  /* 0x0000000000007b1d */ /* 0x000fec0000000000 */
[----:B------:R-:W-:Y:S01]  /*12ae0*/  IADD3 R24, P0, R58, UR6, RZ ;  /* 0x000000063a187c10 */ /* 0x000fe2000ff1e0ff */
[----:B------:R-:W-:Y:S01]  /*12af0*/  UIADD3 UR5, UR5, 0x1, URZ ;  /* 0x0000000105057890 */ /* 0x000fe2000fffe03f */
[----:B------:R-:W-:Y:S01]  /*12b00*/  IADD3 R26, P1, R60, UR6, RZ ;  /* 0x000000063c1a7c10 */ /* 0x000fe2000ff3e0ff */
[----:B---3--:R-:W-:Y:S01]  /*12b10*/  FFMA R20, R16, R20, R145 ;  /* 0x0000001410147223 */ /* 0x008fe20000000091 */
[----:B------:R-:W-:Y:S01]  /*12b20*/  IADD3.X R25, R59, UR7, RZ, P0, !PT ;  /* 0x000000073b197c10 */ /* 0x000fe200087fe4ff */
[----:B------:R-:W-:Y:S01]  /*12b30*/  UISETP.GE.AND UP0, UPT, UR5, 0x4, UPT ;  /* 0x000000040500788c */ /* 0x000fe2000bf06270 */
[----:B------:R-:W-:Y:S01]  /*12b40*/  IADD3 R136, P0, R62, UR6, RZ ;  /* 0x000000063e887c10 */ /* 0x000fe2000ff1e0ff */
[C---:B------:R-:W-:Y:S01]  /*12b50*/  FFMA R12, R16.reuse, R12, R151 ;  /* 0x0000000c100c7223 */ /* 0x040fe20000000097 */
[----:B------:R-:W-:Y:S01]  /*12b60*/  LEA R155, R75, R121, 0xf ;  /* 0x000000794b9b7211 */ /* 0x000fe200078e78ff */
[C---:B------:R-:W-:Y:S01]  /*12b70*/  FFMA R4, R16.reuse, R4, R149 ;  /* 0x0000000410047223 */ /* 0x040fe20000000095 */
[----:B------:R-:W-:Y:S01]  /*12b80*/  IADD3.X R137, R63, UR7, RZ, P0, !PT ;  /* 0x000000073f897c10 */ /* 0x000fe200087fe4ff */
[----:B------:R-:W-:Y:S01]  /*12b90*/  FFMA R8, R16, R8, R147 ;  /* 0x0000000810087223 */ /* 0x000fe20000000093 */
[----:B------:R-:W-:Y:S01]  /*12ba0*/  IADD3 R138, P0, R64, UR6, RZ ;  /* 0x00000006408a7c10 */ /* 0x000fe2000ff1e0ff */
[----:B------:R-:W-:Y:S01]  /*12bb0*/  @!PT LDS RZ, [RZ] ;  /* 0x00000000fffff984 */ /* 0x000fe20000000800 */
[----:B------:R-:W-:Y:S01]  /*12bc0*/  @!PT LDS RZ, [RZ] ;  /* 0x00000000fffff984 */ /* 0x000fe20000000800 */
[----:B------:R-:W-:Y:S01]  /*12bd0*/  @!PT LDS RZ, [RZ] ;  /* 0x00000000fffff984 */ /* 0x000fe20000000800 */
[----:B------:R1:W-:Y:S01]  /*12be0*/  LDGSTS.E.BYPASS.128 [R155], [R24.64+0x400], !PT ;  /* 0x00000400189b7fae */ /* 0x0003e2000f901c4a */
[----:B------:R-:W-:Y:S01]  /*12bf0*/  LEA R157, R75, R123, 0xf ;  /* 0x0000007b4b9d7211 */ /* 0x000fe200078e78ff */
[----:B------:R-:W-:Y:S01]  /*12c00*/  USEL UR5, UR5, URZ, !UP0 ;  /* 0x0000003f05057287 */ /* 0x000fe2000c000000 */
[----:B------:R-:W-:-:S02]  /*12c10*/  IADD3.X R139, R65, UR7, RZ, P0, !PT ;  /* 0x00000007418b7c10 */ /* 0x000fc400087fe4ff */
[----:B------:R-:W-:Y:S01]  /*12c20*/  IADD3 R142, P0, R68, UR6, RZ ;  /* 0x00000006448e7c10 */ /* 0x000fe2000ff1e0ff */
[----:B------:R-:W-:Y:S01]  /*12c30*/  USHF.L.U32 UR4, UR5, 0xf, URZ ;  /* 0x0000000f05047899 */ /* 0x000fe2000800063f */
[----:B------:R-:W-:Y:S02]  /*12c40*/  IADD3.X R27, R61, UR7, RZ, P1, !PT ;  /* 0x000000073d1b7c10 */ /* 0x000fe40008ffe4ff */
[----:B------:R-:W-:Y:S01]  /*12c50*/  IADD3 R140, P1, R66, UR6, RZ ;  /* 0x00000006428c7c10 */ /* 0x000fe2000ff3e0ff */
[----:B------:R-:W-:Y:S01]  /*12c60*/  UIADD3 UR8, UR4, 0x20000, URZ ;  /* 0x0002000004087890 */ /* 0x000fe2000fffe03f */
[----:B------:R-:W-:Y:S01]  /*12c70*/  LEA R159, R75, R125, 0xf ;  /* 0x0000007d4b9f7211 */ /* 0x000fe200078e78ff */
[----:B------:R2:W-:Y:S01]  /*12c80*/  LDGSTS.E.BYPASS.128 [R157], [R26.64+0x400], !PT ;  /* 0x000004001a9d7fae */ /* 0x0005e2000f901c4a */
[----:B------:R-:W-:Y:S02]  /*12c90*/  IADD3.X R143, R69, UR7, RZ, P0, !PT ;  /* 0x00000007458f7c10 */ /* 0x000fe400087fe4ff */
[----:B-1----:R-:W-:Y:S01]  /*12ca0*/  IADD3 R24, P0, R70, UR6, RZ ;  /* 0x0000000646187c10 */ /* 0x002fe2000ff1e0ff */
[----:B------:R1:W-:Y:S01]  /*12cb0*/  LDGSTS.E.BYPASS.128 [R159], [R136.64+0x400], !PT ;  /* 0x00000400889f7fae */ /* 0x0003e2000f901c4a */
[----:B------:R-:W-:-:S02]  /*12cc0*/  LEA R161, R75, R127, 0xf ;  /* 0x0000007f4ba17211 */ /* 0x000fc400078e78ff */
[----:B------:R-:W-:Y:S02]  /*12cd0*/  IADD3.X R141, R67, UR7, RZ, P1, !PT ;  /* 0x00000007438d7c10 */ /* 0x000fe40008ffe4ff */
[----:B------:R-:W-:Y:S01]  /*12ce0*/  LEA R163, R75, R129, 0xf ;  /* 0x000000814ba37211 */ /* 0x000fe200078e78ff */
[----:B------:R3:W-:Y:S01]  /*12cf0*/  LDGSTS.E.BYPASS.128 [R161], [R138.64+0x400], !PT ;  /* 0x000004008aa17fae */ /* 0x0007e2000f901c4a */
[----:B------:R-:W-:Y:S02]  /*12d00*/  IADD3.X R25, R71, UR7, RZ, P0, !PT ;  /* 0x0000000747197c10 */ /* 0x000fe400087fe4ff */
[----:B--2---:R-:W-:Y:S01]  /*12d10*/  IADD3 R26, P1, R72, UR6, RZ ;  /* 0x00000006481a7c10 */ /* 0x004fe2000ff3e0ff */
[----:B------:R2:W-:Y:S01]  /*12d20*/  LDGSTS.E.BYPASS.128 [R163], [R140.64+0x400], !PT ;  /* 0x000004008ca37fae */ /* 0x0005e2000f901c4a */
[----:B------:R-:W-:Y:S02]  /*12d30*/  LEA R165, R75, R131, 0xf ;  /* 0x000000834ba57211 */ /* 0x000fe400078e78ff */
[----:B-1----:R-:W-:-:S02]  /*12d40*/  IADD3 R136, P0, R2, UR6, RZ ;  /* 0x0000000602887c10 */ /* 0x002fc4000ff1e0ff */
[----:B------:R-:W-:Y:S01]  /*12d50*/  IADD3.X R27, R73, UR7, RZ, P1, !PT ;  /* 0x00000007491b7c10 */ /* 0x000fe20008ffe4ff */
[----:B------:R1:W-:Y:S01]  /*12d60*/  LDGSTS.E.BYPASS.128 [R165], [R142.64+0x400], !PT ;  /* 0x000004008ea57fae */ /* 0x0003e2000f901c4a */
[----:B------:R-:W-:Y:S02]  /*12d70*/  LEA R167, R75, R133, 0xf ;  /* 0x000000854ba77211 */ /* 0x000fe400078e78ff */
[----:B---3--:R-:W-:Y:S02]  /*12d80*/  IADD3 R138, P1, R44, UR6, RZ ;  /* 0x000000062c8a7c10 */ /* 0x008fe4000ff3e0ff */
[----:B------:R-:W-:Y:S01]  /*12d90*/  IADD3.X R137, R3, UR7, RZ, P0, !PT ;  /* 0x0000000703897c10 */ /* 0x000fe200087fe4ff */
[----:B------:R3:W-:Y:S01]  /*12da0*/  LDGSTS.E.BYPASS.128 [R167], [R24.64+0x400], !PT ;  /* 0x0000040018a77fae */ /* 0x0007e2000f901c4a */
[----:B--2---:R-:W-:Y:S02]  /*12db0*/  IADD3 R140, P0, R46, UR6, RZ ;  /* 0x000000062e8c7c10 */ /* 0x004fe4000ff1e0ff */
[----:B------:R-:W-:-:S02]  /*12dc0*/  LEA R169, R75, R135, 0xf ;  /* 0x000000874ba97211 */ /* 0x000fc400078e78ff */
[----:B------:R-:W-:Y:S02]  /*12dd0*/  IADD3.X R139, R45, UR7, RZ, P1, !PT ;  /* 0x000000072d8b7c10 */ /* 0x000fe40008ffe4ff */
[----:B-1----:R-:W-:Y:S01]  /*12de0*/  IADD3 R142, P1, R48, UR6, RZ ;  /* 0x00000006308e7c10 */ /* 0x002fe2000ff3e0ff */
[----:B------:R1:W-:Y:S01]  /*12df0*/  LDGSTS.E.BYPASS.128 [R169], [R26.64+0x400], !PT ;  /* 0x000004001aa97fae */ /* 0x0003e2000f901c4a */
[----:B------:R-:W-:Y:S02]  /*12e00*/  IADD3.X R141, R47, UR7, RZ, P0, !PT ;  /* 0x000000072f8d7c10 */ /* 0x000fe400087fe4ff */
[----:B------:R-:W-:Y:S01]  /*12e10*/  IADD3.X R143, R49, UR7, RZ, P1, !PT ;  /* 0x00000007318f7c10 */ /* 0x000fe20008ffe4ff */
[----:B------:R-:W0:Y:S01]  /*12e20*/  LDGDEPBAR ;  /* 0x00000000000079af */ /* 0x000e220000000000 */
[----:B---3--:R-:W-:Y:S02]  /*12e30*/  IADD3 R24, P0, R50, UR6, RZ ;  /* 0x0000000632187c10 */ /* 0x008fe4000ff1e0ff */
[----:B------:R-:W-:Y:S01]  /*12e40*/  IADD3 R152, P2, R54, UR6, RZ ;  /* 0x0000000636987c10 */ /* 0x000fe2000ff5e0ff */
[----:B------:R2:W-:Y:S01]  /*12e50*/  LDGSTS.E.BYPASS.128 [R155+0x20000], [R136.64+0x400], !PT ;  /* 0x20000400889b7fae */ /* 0x0005e2000f901c4a */
[----:B------:R-:W-:-:S02]  /*12e60*/  IADD3.X R25, R51, UR7, RZ, P0, !PT ;  /* 0x0000000733197c10 */ /* 0x000fc400087fe4ff */
[----:B------:R-:W-:Y:S01]  /*12e70*/  IADD3.X R153, R55, UR7, RZ, P2, !PT ;  /* 0x0000000737997c10 */ /* 0x000fe200097fe4ff */
[----:B------:R3:W-:Y:S01]  /*12e80*/  LDGSTS.E.BYPASS.128 [R157+0x20000], [R138.64+0x400], !PT ;  /* 0x200004008a9d7fae */ /* 0x0007e2000f901c4a */
[----:B-1----:R-:W-:Y:S02]  /*12e90*/  IADD3 R26, P1, R52, UR6, RZ ;  /* 0x00000006341a7c10 */ /* 0x002fe4000ff3e0ff */
[----:B------:R-:W-:Y:S01]  /*12ea0*/  IADD3 R126, R126, 0x40, RZ ;  /* 0x000000407e7e7810 */ /* 0x000fe20007ffe0ff */
[----:B------:R1:W-:Y:S01]  /*12eb0*/  LDGSTS.E.BYPASS.128 [R159+0x20000], [R140.64+0x400], !PT ;  /* 0x200004008c9f7fae */ /* 0x0003e2000f901c4a */
[----:B------:R-:W-:Y:S02]  /*12ec0*/  IADD3.X R27, R53, UR7, RZ, P1, !PT ;  /* 0x00000007351b7c10 */ /* 0x000fe40008ffe4ff */
[----:B--2---:R-:W-:Y:S01]  /*12ed0*/  IADD3 R136, P0, R56, UR6, RZ ;  /* 0x0000000638887c10 */ /* 0x004fe2000ff1e0ff */
[----:B------:R2:W-:Y:S01]  /*12ee0*/  LDGSTS.E.BYPASS.128 [R161+0x20000], [R142.64+0x400], !PT ;  /* 0x200004008ea17fae */ /* 0x0005e2000f901c4a */
[----:B------:R-:W-:-:S02]  /*12ef0*/  UIADD3 UR6, UP0, UR6, 0x100, URZ ;  /* 0x0000010006067890 */ /* 0x000fc4000ff1e03f */
[----:B------:R-:W-:Y:S01]  /*12f00*/  IADD3.X R137, R57, UR7, RZ, P0, !PT ;  /* 0x0000000739897c10 */ /* 0x000fe200087fe4ff */
[----:B------:R4:W-:Y:S01]  /*12f10*/  LDGSTS.E.BYPASS.128 [R163+0x20000], [R24.64+0x400], !PT ;  /* 0x2000040018a37fae */ /* 0x0009e2000f901c4a */
[----:B------:R-:W-:Y:S01]  /*12f20*/  ISETP.GE.U32.AND P0, PT, R126, 0xc0, PT ;  /* 0x000000c07e00780c */ /* 0x000fe20003f06070 */
[C---:B---3--:R-:W-:Y:S01]  /*12f30*/  FFMA R139, R117.reuse, R21, R116 ;  /* 0x00000015758b7223 */ /* 0x048fe20000000074 */
[----:B-1----:R-:W-:Y:S01]  /*12f40*/  FFMA R141, R117, R9, R130 ;  /* 0x00000009758d7223 */ /* 0x002fe20000000082 */
[----:B------:R1:W-:Y:S01]  /*12f50*/  LDGSTS.E.BYPASS.128 [R165+0x20000], [R26.64+0x400], !PT ;  /* 0x200004001aa57fae */ /* 0x0003e2000f901c4a */
[C---:B------:R-:W-:Y:S01]  /*12f60*/  FFMA R21, R17.reuse, R21, R20 ;  /* 0x0000001511157223 */ /* 0x040fe20000000014 */
[----:B------:R-:W-:Y:S01]  /*12f70*/  FFMA R9, R17, R9, R8 ;  /* 0x0000000911097223 */ /* 0x000fe20000000008 */
[----:B------:R-:W-:Y:S01]  /*12f80*/  UIADD3.X UR7, URZ, UR7, URZ, UP0, !UPT ;  /* 0x000000073f077290 */ /* 0x000fe200087fe43f */
[----:B------:R3:W-:Y:S01]  /*12f90*/  LDGSTS.E.BYPASS.128 [R167+0x20000], [R152.64+0x400], !PT ;  /* 0x2000040098a77fae */ /* 0x0007e2000f901c4a */
[C---:B--2---:R-:W-:Y:S01]  /*12fa0*/  FFMA R143, R117.reuse, R5, R128 ;  /* 0x00000005758f7223 */ /* 0x044fe20000000080 */
[----:B------:R-:W-:Y:S01]  /*12fb0*/  FFMA R117, R117, R13, R124 ;  /* 0x0000000d75757223 */ /* 0x000fe2000000007c */
[C---:B------:R-:W-:Y:S01]  /*12fc0*/  FFMA R5, R17.reuse, R5, R4 ;  /* 0x0000000511057223 */ /* 0x040fe20000000004 */
[----:B------:R3:W-:Y:S01]  /*12fd0*/  LDGSTS.E.BYPASS.128 [R169+0x20000], [R136.64+0x400], !PT ;  /* 0x2000040088a97fae */ /* 0x0007e2000f901c4a */
[----:B------:R-:W-:Y:S01]  /*12fe0*/  FFMA R13, R17, R13, R12 ;  /* 0x0000000d110d7223 */ /* 0x000fe2000000000c */
[C---:B------:R-:W-:Y:S01]  /*12ff0*/  FFMA R128, R118.reuse, R22, R139 ;  /* 0x0000001676807223 */ /* 0x040fe2000000008b */
[C---:B------:R-:W-:Y:S01]  /*13000*/  FFMA R124, R118.reuse, R10, R141 ;  /* 0x0000000a767c7223 */ /* 0x040fe2000000008d */
[----:B------:R-:W0:Y:S01]  /*13010*/  LDGDEPBAR ;  /* 0x00000000000079af */ /* 0x000e220000000000 */
[C---:B------:R-:W-:Y:S01]  /*13020*/  FFMA R116, R118.reuse, R6, R143 ;  /* 0x0000000676747223 */ /* 0x040fe2000000008f */
[----:B----4-:R-:W-:Y:S01]  /*13030*/  FFMA R24, R118, R14, R117 ;  /* 0x0000000e76187223 */ /* 0x010fe20000000075 */
[C---:B------:R-:W-:Y:S01]  /*13040*/  FFMA R22, R18.reuse, R22, R21 ;  /* 0x0000001612167223 */ /* 0x040fe20000000015 */
[C---:B------:R-:W-:Y:S01]  /*13050*/  FFMA R6, R18.reuse, R6, R5 ;  /* 0x0000000612067223 */ /* 0x040fe20000000005 */
[C---:B------:R-:W-:Y:S01]  /*13060*/  FFMA R10, R18.reuse, R10, R9 ;  /* 0x0000000a120a7223 */ /* 0x040fe20000000009 */
[----:B------:R-:W-:Y:S01]  /*13070*/  FFMA R14, R18, R14, R13 ;  /* 0x0000000e120e7223 */ /* 0x000fe2000000000d */
[-C--:B-1----:R-:W-:Y:S01]  /*13080*/  FFMA R27, R119, R23.reuse, R128 ;  /* 0x00000017771b7223 */ /* 0x082fe20000000080 */
[----:B------:R-:W-:Y:S01]  /*13090*/  FFMA R23, R19, R23, R22 ;  /* 0x0000001713177223 */ /* 0x000fe20000000016 */
[C---:B------:R-:W-:Y:S01]  /*130a0*/  FFMA R26, R119.reuse, R11, R124 ;  /* 0x0000000b771a7223 */ /* 0x040fe2000000007c */
[C---:B------:R-:W-:Y:S01]  /*130b0*/  FFMA R25, R119.reuse, R7, R116 ;  /* 0x0000000777197223 */ /* 0x040fe20000000074 */
[----:B------:R-:W-:Y:S01]  /*130c0*/  FFMA R24, R119, R15, R24 ;  /* 0x0000000f77187223 */ /* 0x000fe20000000018 */
[C---:B------:R-:W-:Y:S01]  /*130d0*/  FFMA R22, R19.reuse, R11, R10 ;  /* 0x0000000b13167223 */ /* 0x040fe2000000000a */
[C---:B------:R-:W-:Y:S01]  /*130e0*/  FFMA R21, R19.reuse, R7, R6 ;  /* 0x0000000713157223 */ /* 0x040fe20000000006 */
[----:B------:R-:W-:Y:S01]  /*130f0*/  FFMA R20, R19, R15, R14 ;  /* 0x0000000f13147223 */ /* 0x000fe2000000000e */
[----:B------:R-:W-:-:S04]  /*13100*/  DEPBAR.LE SB0, 0x6 ;  /* 0x000081800000791a */ /* 0x000fc80000000000 */
[----:B------:R-:W-:Y:S06]  /*13110*/  BAR.SYNC 0x0 ;  /* 0x0000000000007b1d */ /* 0x000fec0000000000 */
[----:B---3--:R-:W-:Y:S01]  /*13120*/  @P0 CALL.REL.NOINC `(.L_x_0) ;  /* 0x0000001000000944 */ /* 0x008fe20003c00000 */
[----:B------:R-:W-:Y:S05]  /*13130*/  BRA `(.L_x_1) ;  /* 0xfffee70000007947 */ /* 0x000fea000383ffff */
.L_x_0:
[----:B------:R-:W1:Y:S01]  /*13140*/  S2R R2, SR_TID.X ;  /* 0x0000000000027919 */ /* 0x000e620000002100 */
[----:B------:R-:W-:-:S04]  /*13150*/  DEPBAR.LE SB0, 0x0 ;  /* 0x000080000000791a */ /* 0x000fc80000000000 */
[C---:B------:R-:W-:Y:S02]  /*13160*/  LOP3.LUT R12, R0.reuse, 0x18, RZ, 0xfc, !PT ;  /* 0x00000018000c7812 */ /* 0x040fe400078efcff */
[----:B------:R-:W-:Y:S02]  /*13170*/  LOP3.LUT R13, R0, 0x20, RZ, 0xfc, !PT ;  /* 0x00000020000d7812 */ /* 0x000fe400078efcff */
[----:B-1----:R-:W-:Y:S02]  /*13180*/  SHF.R.U32.HI R3, RZ, 0x5, R2 ;  /* 0x00000005ff037819 */ /* 0x002fe40000011602 */
[----:B------:R-:W-:Y:S02]  /*13190*/  SHF.L.U32 R45, R2, 0x2, RZ ;  /* 0x00000002022d7819 */ /* 0x000fe400000006ff */
[----:B------:R-:W-:Y:S02]  /*131a0*/  SGXT.U32 R3, R3, 0x3 ;  /* 0x000000030303781a */ /* 0x000fe40000000000 */
[----:B------:R-:W-:-:S03]  /*131b0*/  LOP3.LUT R45, R74, 0x7c, R45, 0xf8, !PT ;  /* 0x0000007c4a2d7812 */ /* 0x000fc600078ef82d */
[----:B------:R-:W-:Y:S01]  /*131c0*/  IMAD R122, R3, 0x210, R122 ;  /* 0x00000210037a7824 */ /* 0x000fe200078e027a */
[----:B------:R-:W-:Y:S06]  /*131d0*/  BAR.SYNC 0x0 ;  /* 0x0000000000007b1d */ /* 0x000fec0000000000 */
[----:B------:R-:W-:Y:S01]  /*131e0*/  SHF.L.U32 R2, R122, 0x2, RZ ;  /* 0x000000027a027819 */ /* 0x000fe200000006ff */
[----:B------:R-:W-:Y:S01]  /*131f0*/  STS.128 [R122.X4], R112 ;  /* 0x000000707a007388 */ /* 0x000fe20000004c00 */
[----:B------:R-:W-:Y:S02]  /*13200*/  ISETP.GE.AND P0, PT, R45, 0x80, PT ;  /* 0x000000802d00780c */ /* 0x000fe40003f06270 */
[----:B------:R-:W-:Y:S01]  /*13210*/  LEA R16, R12, R45, 0x7 ;  /* 0x0000002d0c107211 */ /* 0x000fe200078e38ff */
[----:B------:R-:W-:Y:S01]  /*13220*/  IMAD R44, R3, -0x630, R2 ;  /* 0xfffff9d0032c7824 */ /* 0x000fe200078e0202 */
[----:B------:R-:W-:Y:S01]  /*13230*/  STS.128 [R122.X4+0x210], R104 ;  /* 0x000210687a007388 */ /* 0x000fe20000004c00 */
[----:B------:R-:W-:-:S02]  /*13240*/  LOP3.LUT R2, R0, 0x8, RZ, 0xfc, !PT ;  /* 0x0000000800027812 */ /* 0x000fc400078efcff */
[C---:B------:R-:W-:Y:S01]  /*13250*/  LOP3.LUT R3, R0.reuse, 0x10, RZ, 0xfc, !PT ;  /* 0x0000001000037812 */ /* 0x040fe200078efcff */
[----:B------:R-:W-:Y:S01]  /*13260*/  STS.128 [R122.X4+0x420], R88 ;  /* 0x000420587a007388 */ /* 0x000fe20000004c00 */
[----:B------:R-:W-:Y:S02]  /*13270*/  ISETP.LT.AND P1, PT, R0, c[0x0][0x178], !P0 ;  /* 0x00005e0000007a0c */ /* 0x000fe40004721270 */
[C---:B------:R-:W-:Y:S01]  /*13280*/  ISETP.LT.AND P2, PT, R2.reuse, c[0x0][0x178], !P0 ;  /* 0x00005e0002007a0c */ /* 0x040fe20004741270 */
[----:B------:R-:W-:Y:S01]  /*13290*/  STS.128 [R122.X4+0x630], R100 ;  /* 0x000630647a007388 */ /* 0x000fe20000004c00 */
[----:B------:R-:W-:-:S03]  /*132a0*/  LEA R14, R2, R45, 0x7 ;  /* 0x0000002d020e7211 */ /* 0x000fc600078e38ff */
[----:B------:R-:W-:Y:S06]  /*132b0*/  BAR.SYNC 0x0 ;  /* 0x0000000000007b1d */ /* 0x000fec0000000000 */
[----:B------:R-:W1:Y:S01]  /*132c0*/  LDS.128 R48, [R44] ;  /* 0x000000002c307984 */ /* 0x000e620000000c00 */
[----:B------:R-:W-:Y:S02]  /*132d0*/  ISETP.LT.AND P3, PT, R3, c[0x0][0x178], !P0 ;  /* 0x00005e0003007a0c */ /* 0x000fe40004761270 */
[----:B------:R-:W-:Y:S01]  /*132e0*/  LEA R2, R0, R45, 0x7 ;  /* 0x0000002d00027211 */ /* 0x000fe200078e38ff */
[----:B------:R-:W2:Y:S01]  /*132f0*/  LDS.128 R52, [R44+0x1080] ;  /* 0x001080002c347984 */ /* 0x000ea20000000c00 */
[----:B------:R-:W-:-:S02]  /*13300*/  ISETP.LT.AND P4, PT, R12, c[0x0][0x178], !P0 ;  /* 0x00005e000c007a0c */ /* 0x000fc40004781270 */
[----:B------:R-:W-:Y:S01]  /*13310*/  ISETP.LT.AND P5, PT, R13, c[0x0][0x178], !P0 ;  /* 0x00005e000d007a0c */ /* 0x000fe200047a1270 */
[----:B------:R-:W3:Y:S01]  /*13320*/  LDS.128 R56, [R44+0x2100] ;  /* 0x002100002c387984 */ /* 0x000ee20000000c00 */
[-C--:B------:R-:W-:Y:S02]  /*13330*/  LEA R15, R3, R45.reuse, 0x7 ;  /* 0x0000002d030f7211 */ /* 0x080fe400078e38ff */
[----:B------:R-:W-:Y:S01]  /*13340*/  LEA R18, R13, R45, 0x7 ;  /* 0x0000002d0d127211 */ /* 0x000fe200078e38ff */
[----:B------:R-:W4:Y:S04]  /*13350*/  LDS.128 R60, [R44+0x3180] ;  /* 0x003180002c3c7984 */ /* 0x000f280000000c00 */
[----:B------:R-:W-:Y:S06]  /*13360*/  BAR.SYNC 0x0 ;  /* 0x0000000000007b1d */ /* 0x000fec0000000000 */
[----:B------:R-:W-:Y:S04]  /*13370*/  STS.128 [R122.X4], R108 ;  /* 0x0000006c7a007388 */ /* 0x000fe80000004c00 */
[----:B------:R-:W-:Y:S04]  /*13380*/  STS.128 [R122.X4+0x210], R96 ;  /* 0x000210607a007388 */ /* 0x000fe80000004c00 */
[----:B------:R-:W-:Y:S04]  /*13390*/  STS.128 [R122.X4+0x420], R92 ;  /* 0x0004205c7a007388 */ /* 0x000fe80000004c00 */
[----:B------:R-:W-:Y:S04]  /*133a0*/  STS.128 [R122.X4+0x630], R84 ;  /* 0x000630547a007388 */ /* 0x000fe80000004c00 */
[----:B------:R-:W-:Y:S06]  /*133b0*/  BAR.SYNC 0x0 ;  /* 0x0000000000007b1d */ /* 0x000fec0000000000 */
[----:B------:R-:W1:Y:S04]  /*133c0*/  LDS.128 R64, [R44] ;  /* 0x000000002c407984 */ /* 0x000e680000000c00 */
[----:B------:R-:W1:Y:S04]  /*133d0*/  LDS.128 R68, [R44+0x1080] ;  /* 0x001080002c447984 */ /* 0x000e680000000c00 */
[----:B------:R-:W1:Y:S04]  /*133e0*/  LDS.128 R72, [R44+0x2100] ;  /* 0x002100002c487984 */ /* 0x000e680000000c00 */
[----:B------:R-:W1:Y:S04]  /*133f0*/  LDS.128 R88, [R44+0x3180] ;  /* 0x003180002c587984 */ /* 0x000e680000000c00 */
[----:B------:R-:W-:Y:S06]  /*13400*/  BAR.SYNC 0x0 ;  /* 0x0000000000007b1d */ /* 0x000fec0000000000 */
[----:B------:R-:W-:Y:S04]  /*13410*/  STS.128 [R122.X4], R80 ;  /* 0x000000507a007388 */ /* 0x000fe80000004c00 */
[----:B------:R-:W-:Y:S04]  /*13420*/  STS.128 [R122.X4+0x210], R76 ;  /* 0x0002104c7a007388 */ /* 0x000fe80000004c00 */
[----:B------:R-:W-:Y:S04]  /*13430*/  STS.128 [R122.X4+0x420], R40 ;  /* 0x000420287a007388 */ /* 0x000fe80000004c00 */
[----:B------:R-:W-:Y:S04]  /*13440*/  STS.128 [R122.X4+0x630], R36 ;  /* 0x000630247a007388 */ /* 0x000fe80000004c00 */
[----:B------:R-:W-:Y:S06]  /*13450*/  BAR.SYNC 0x0 ;  /* 0x0000000000007b1d */ /* 0x000fec0000000000 */
[----:B------:R-:W1:Y:S01]  /*13460*/  LDS.128 R84, [R44] ;  /* 0x000000002c547984 */ /* 0x000e620000000c00 */
[----:B------:R-:W-:-:S03]  /*13470*/  MOV R41, 0x4 ;  /* 0x0000000400297802 */ /* 0x000fc60000000f00 */
[----:B------:R-:W1:Y:S02]  /*13480*/  LDS.128 R92, [R44+0x1080] ;  /* 0x001080002c5c7984 */ /* 0x000e640000000c00 */
[-C--:B------:R-:W-:Y:S02]  /*13490*/  IMAD.WIDE R2, R2, R41.reuse, c[0x0][0x170] ;  /* 0x00005c0002027625 */ /* 0x080fe400078e0229 */
[----:B------:R-:W1:Y:S02]  /*134a0*/  LDS.128 R4, [R44+0x2100] ;  /* 0x002100002c047984 */ /* 0x000e640000000c00 */
[-C--:B------:R-:W-:Y:S02]  /*134b0*/  IMAD.WIDE R12, R14, R41.reuse, c[0x0][0x170] ;  /* 0x00005c000e0c7625 */ /* 0x080fe400078e0229 */
[----:B------:R-:W1:Y:S02]  /*134c0*/  LDS.128 R8, [R44+0x3180] ;  /* 0x003180002c087984 */ /* 0x000e640000000c00 */
[----:B------:R-:W-:-:S02]  /*134d0*/  IMAD.WIDE R14, R15, R41, c[0x0][0x170] ;  /* 0x00005c000f0e7625 */ /* 0x000fc400078e0229 */
[----:B------:R-:W-:Y:S06]  /*134e0*/  BAR.SYNC 0x0 ;  /* 0x0000000000007b1d */ /* 0x000fec0000000000 */
[----:B------:R-:W-:Y:S01]  /*134f0*/  STS.128 [R122.X4], R32 ;  /* 0x000000207a007388 */ /* 0x000fe20000004c00 */
[----:B------:R-:W-:-:S03]  /*13500*/  IMAD.WIDE R16, R16, R41, c[0x0][0x170] ;  /* 0x00005c0010107625 */ /* 0x000fc600078e0229 */
[----:B------:R-:W-:Y:S01]  /*13510*/  STS.128 [R122.X4+0x210], R28 ;  /* 0x0002101c7a007388 */ /* 0x000fe20000004c00 */
[----:B------:R-:W-:-:S03]  /*13520*/  IMAD.WIDE R18, R18, R41, c[0x0][0x170] ;  /* 0x00005c0012127625 */ /* 0x000fc600078e0229 */
[----:B------:R-:W-:Y:S04]  /*13530*/  STS.128 [R122.X4+0x420], R24 ;  /* 0x000420187a007388 */ /* 0x000fe80000004c00 */
[----:B------:R-:W-:Y:S04]  /*13540*/  STS.128 [R122.X4+0x630], R20 ;  /* 0x000630147a007388 */ /* 0x000fe80000004c00 */
[----:B------:R-:W-:Y:S06]  /*13550*/  BAR.SYNC 0x0 ;  /* 0x0000000000007b1d */ /* 0x000fec0000000000 */
[----:B------:R-:W4:Y:S01]  /*13560*/  LDS.128 R28, [R44] ;  /* 0x000000002c1c7984 */ /* 0x000f220000000c00 */
[----:B------:R-:W-:-:S03]  /*13570*/  LOP3.LUT R24, R0, 0x48, RZ, 0xfc, !PT ;  /* 0x0000004800187812 */ /* 0x000fc600078efcff */
[----:B------:R-:W4:Y:S01]  /*13580*/  LDS.128 R32, [R44+0x1080] ;  /* 0x001080002c207984 */ /* 0x000f220000000c00 */
[----:B------:R-:W-:-:S03]  /*13590*/  LOP3.LUT R20, R0, 0x28, RZ, 0xfc, !PT ;  /* 0x0000002800147812 */ /* 0x000fc600078efcff */
[----:B------:R-:W4:Y:S01]  /*135a0*/  LDS.128 R36, [R44+0x2100] ;  /* 0x002100002c247984 */ /* 0x000f220000000c00 */
[C---:B------:R-:W-:Y:S02]  /*135b0*/  LOP3.LUT R21, R0.reuse, 0x30, RZ, 0xfc, !PT ;  /* 0x0000003000157812 */ /* 0x040fe400078efcff */
[C---:B------:R-:W-:Y:S01]  /*135c0*/  LOP3.LUT R22, R0.reuse, 0x38, RZ, 0xfc, !PT ;  /* 0x0000003800167812 */ /* 0x040fe200078efcff */
[----:B-1----:R1:W-:Y:S01]  /*135d0*/  @P1 STG.E.128 [R2.64], R48 ;  /* 0x0000003002001986 */ /* 0x0023e2000c101d0a */
[----:B------:R-:W-:Y:S02]  /*135e0*/  LOP3.LUT R23, R0, 0x40, RZ, 0xfc, !PT ;  /* 0x0000004000177812 */ /* 0x000fe400078efcff */
[----:B------:R-:W-:Y:S01]  /*135f0*/  ISETP.LT.AND P1, PT, R20, c[0x0][0x178], !P0 ;  /* 0x00005e0014007a0c */ /* 0x000fe20004721270 */
[----:B--2---:R2:W-:Y:S01]  /*13600*/  @P2 STG.E.128 [R12.64], R52 ;  /* 0x000000340c002986 */ /* 0x0045e2000c101d0a */
[----:B------:R-:W-:-:S03]  /*13610*/  ISETP.LT.AND P2, PT, R21, c[0x0][0x178], !P0 ;  /* 0x00005e0015007a0c */ /* 0x000fc60004741270 */
[----:B---3--:R3:W-:Y:S01]  /*13620*/  @P3 STG.E.128 [R14.64], R56 ;  /* 0x000000380e003986 */ /* 0x0087e2000c101d0a */
[----:B------:R-:W-:-:S03]  /*13630*/  ISETP.LT.AND P3, PT, R22, c[0x0][0x178], !P0 ;  /* 0x00005e0016007a0c */ /* 0x000fc60004761270 */
[----:B----4-:R4:W-:Y:S01]  /*13640*/  @P4 STG.E.128 [R16.64], R60 ;  /* 0x0000003c10004986 */ /* 0x0109e2000c101d0a */
[----:B------:R-:W-:-:S03]  /*13650*/  ISETP.LT.AND P4, PT, R23, c[0x0][0x178], !P0 ;  /* 0x00005e0017007a0c */ /* 0x000fc60004781270 */
[----:B------:R4:W-:Y:S01]  /*13660*/  @P5 STG.E.128 [R18.64], R64 ;  /* 0x0000004012005986 */ /* 0x0009e2000c101d0a */
[----:B------:R-:W-:Y:S02]  /*13670*/  ISETP.LT.AND P5, PT, R24, c[0x0][0x178], !P0 ;  /* 0x00005e0018007a0c */ /* 0x000fe400047a1270 */
[-C--:B-1----:R-:W-:Y:S02]  /*13680*/  LEA R2, R20, R45.reuse, 0x7 ;  /* 0x0000002d14027211 */ /* 0x082fe400078e38ff */
[----:B------:R-:W-:Y:S02]  /*13690*/  LOP3.LUT R20, R0, 0x50, RZ, 0xfc, !PT ;  /* 0x0000005000147812 */ /* 0x000fe400078efcff */
[----:B--2---:R-:W-:Y:S01]  /*136a0*/  LEA R12, R21, R45, 0x7 ;  /* 0x0000002d150c7211 */ /* 0x004fe200078e38ff */
[----:B------:R-:W-:Y:S01]  /*136b0*/  IMAD.WIDE R2, R2, R41, c[0x0][0x170] ;  /* 0x00005c0002027625 */ /* 0x000fe200078e0229 */
[----:B------:R-:W-:Y:S02]  /*136c0*/  LOP3.LUT R21, R0, 0x58, RZ, 0xfc, !PT ;  /* 0x0000005800157812 */ /* 0x000fe400078efcff */
[----:B---3--:R-:W-:Y:S01]  /*136d0*/  LEA R14, R22, R45, 0x7 ;  /* 0x0000002d160e7211 */ /* 0x008fe200078e38ff */
[----:B------:R-:W-:Y:S01]  /*136e0*/  IMAD.WIDE R12, R12, R41, c[0x0][0x170] ;  /* 0x00005c000c0c7625 */ /* 0x000fe200078e0229 */
[----:B------:R-:W-:Y:S01]  /*136f0*/  LOP3.LUT R22, R0, 0x60, RZ, 0xfc, !PT ;  /* 0x0000006000167812 */ /* 0x000fe200078efcff */
[----:B------:R1:W-:Y:S01]  /*13700*/  @P1 STG.E.128 [R2.64], R68 ;  /* 0x0000004402001986 */ /* 0x0003e2000c101d0a */
[----:B----4-:R-:W-:Y:S01]  /*13710*/  LEA R16, R23, R45, 0x7 ;  /* 0x0000002d17107211 */ /* 0x010fe200078e38ff */
[----:B------:R-:W-:Y:S01]  /*13720*/  IMAD.WIDE R14, R14, R41, c[0x0][0x170] ;  /* 0x00005c000e0e7625 */ /* 0x000fe200078e0229 */
[----:B------:R-:W-:Y:S01]  /*13730*/  LOP3.LUT R23, R0, 0x68, RZ, 0xfc, !PT ;  /* 0x0000006800177812 */ /* 0x000fe200078efcff */
[----:B------:R2:W-:Y:S01]  /*13740*/  @P2 STG.E.128 [R12.64], R72 ;  /* 0x000000480c002986 */ /* 0x0005e2000c101d0a */
[----:B------:R-:W-:Y:S01]  /*13750*/  LEA R18, R24, R45, 0x7 ;  /* 0x0000002d18127211 */ /* 0x000fe200078e38ff */
[-C--:B------:R-:W-:Y:S01]  /*13760*/  IMAD.WIDE R16, R16, R41.reuse, c[0x0][0x170] ;  /* 0x00005c0010107625 */ /* 0x080fe200078e0229 */
[----:B------:R-:W-:Y:S01]  /*13770*/  LOP3.LUT R24, R0, 0x70, RZ, 0xfc, !PT ;  /* 0x0000007000187812 */ /* 0x000fe200078efcff */
[----:B------:R3:W-:Y:S01]  /*13780*/  @P3 STG.E.128 [R14.64], R88 ;  /* 0x000000580e003986 */ /* 0x0007e2000c101d0a */
[----:B------:R-:W-:Y:S01]  /*13790*/  ISETP.LT.AND P1, PT, R20, c[0x0][0x178], !P0 ;  /* 0x00005e0014007a0c */ /* 0x000fe20004721270 */
[----:B------:R-:W-:Y:S01]  /*137a0*/  IMAD.WIDE R18, R18, R41, c[0x0][0x170] ;  /* 0x00005c0012127625 */ /* 0x000fe200078e0229 */
[----:B------:R-:W-:Y:S01]  /*137b0*/  LOP3.LUT R0, R0, 0x78, RZ, 0xfc, !PT ;  /* 0x0000007800007812 */ /* 0x000fe200078efcff */
[----:B------:R4:W-:Y:S01]  /*137c0*/  @P4 STG.E.128 [R16.64], R84 ;  /* 0x0000005410004986 */ /* 0x0009e2000c101d0a */
[----:B------:R-:W-:-:S02]  /*137d0*/  ISETP.LT.AND P2, PT, R21, c[0x0][0x178], !P0 ;  /* 0x00005e0015007a0c */ /* 0x000fc40004741270 */
[----:B------:R-:W-:Y:S01]  /*137e0*/  ISETP.LT.AND P3, PT, R22, c[0x0][0x178], !P0 ;  /* 0x00005e0016007a0c */ /* 0x000fe20004761270 */
[----:B------:R4:W-:Y:S01]  /*137f0*/  @P5 STG.E.128 [R18.64], R92 ;  /* 0x0000005c12005986 */ /* 0x0009e2000c101d0a */
[----:B------:R-:W-:Y:S02]  /*13800*/  ISETP.LT.AND P4, PT, R23, c[0x0][0x178], !P0 ;  /* 0x00005e0017007a0c */ /* 0x000fe40004781270 */
[-C--:B-1----:R-:W-:Y:S02]  /*13810*/  LEA R2, R20, R45.reuse, 0x7 ;  /* 0x0000002d14027211 */ /* 0x082fe400078e38ff */
[----:B------:R-:W-:Y:S02]  /*13820*/  ISETP.LT.AND P5, PT, R24, c[0x0][0x178], !P0 ;  /* 0x00005e0018007a0c */ /* 0x000fe400047a1270 */
[----:B--2---:R-:W-:Y:S01]  /*13830*/  LEA R12, R21, R45, 0x7 ;  /* 0x0000002d150c7211 */ /* 0x004fe200078e38ff */
[----:B------:R-:W-:Y:S01]  /*13840*/  IMAD.WIDE R2, R2, R41, c[0x0][0x170] ;  /* 0x00005c0002027625 */ /* 0x000fe200078e0229 */
[----:B------:R-:W-:-:S02]  /*13850*/  ISETP.LT.AND P0, PT, R0, c[0x0][0x178], !P0 ;  /* 0x00005e0000007a0c */ /* 0x000fc40004701270 */
[----:B---3--:R-:W-:Y:S01]  /*13860*/  LEA R14, R22, R45, 0x7 ;  /* 0x0000002d160e7211 */ /* 0x008fe200078e38ff */
[----:B------:R-:W-:Y:S01]  /*13870*/  IMAD.WIDE R12, R12, R41, c[0x0][0x170] ;  /* 0x00005c000c0c7625 */ /* 0x000fe200078e0229 */
[----:B------:R1:W-:Y:S01]  /*13880*/  @P1 STG.E.128 [R2.64], R4 ;  /* 0x0000000402001986 */ /* 0x0003e2000c101d0a */
[----:B----4-:R-:W-:Y:S02]  /*13890*/  LEA R16, R23, R45, 0x7 ;  /* 0x0000002d17107211 */ /* 0x010fe400078e38ff */
[----:B------:R-:W-:Y:S01]  /*138a0*/  IMAD.WIDE R14, R14, R41, c[0x0][0x170] ;  /* 0x00005c000e0e7625 */ /* 0x000fe200078e0229 */
[----:B------:R1:W-:Y:S01]  /*138b0*/  @P2 STG.E.128 [R12.64], R8 ;  /* 0x000000080c002986 */ /* 0x0003e2000c101d0a */
[----:B------:R-:W-:Y:S02]  /*138c0*/  LEA R18, R24, R45, 0x7 ;  /* 0x0000002d18127211 */ /* 0x000fe400078e38ff */
[-C--:B------:R-:W-:Y:S01]  /*138d0*/  IMAD.WIDE R16, R16, R41.reuse, c[0x0][0x170] ;  /* 0x00005c0010107625 */ /* 0x080fe200078e0229 */
[----:B------:R1:W-:Y:S03]  /*138e0*/  @P3 STG.E.128 [R14.64], R28 ;  /* 0x0000001c0e003986 */ /* 0x0003e6000c101d0a */
[----:B------:R-:W-:Y:S01]  /*138f0*/  IMAD.WIDE R18, R18, R41, c[0x0][0x170] ;  /* 0x00005c0012127625 */ /* 0x000fe200078e0229 */
[----:B------:R1:W-:Y:S04]  /*13900*/  @P4 STG.E.128 [R16.64], R32 ;  /* 0x0000002010004986 */ /* 0x0003e8000c101d0a */
[----:B------:R1:W-:Y:S01]  /*13910*/  @P5 STG.E.128 [R18.64], R36 ;  /* 0x0000002412005986 */ /* 0x0003e2000c101d0a */
[----:B------:R-:W-:Y:S05]  /*13920*/  @!P0 EXIT ;  /* 0x000000000000894d */ /* 0x000fea0003800000 */
[----:B-1----:R-:W1:Y:S01]  /*13930*/  LDS.128 R4, [R44+0x3180] ;  /* 0x003180002c047984 */ /* 0x002e620000000c00 */
[----:B------:R-:W-:-:S05]  /*13940*/  LEA R2, R0, R45, 0x7 ;  /* 0x0000002d00027211 */ /* 0x000fca00078e38ff */
[----:B------:R-:W-:-:S05]  /*13950*/  IMAD.WIDE R2, R2, R41, c[0x0][0x170] ;  /* 0x00005c0002027625 */ /* 0x000fca00078e0229 */
[----:B-1----:R-:W-:Y:S01]  /*13960*/  STG.E.128 [R2.64], R4 ;  /* 0x0000000402007986 */ /* 0x002fe2000c101d0a */
[----:B------:R-:W-:Y:S05]  /*13970*/  EXIT ;  /* 0x000000000000794d */ /* 0x000fea0003800000 */
.L_x_2:
[----:B------:R-:W-:-:S00]  /*13980*/  BRA `(.L_x_2) ;  /* 0xfffffff000007947 */ /* 0x000fc0000383ffff */
[----:B------:R-:W-:-:S00]  /*13990*/  NOP ;  /* 0x0000000000007918 */ /* 0x000fc00000000000 */
        /* <DEDUP_REMOVED lines=14> */
.L_x_3:


//--------------------- .nv.shared.triton_mm      --------------------------
	.section	.nv.shared.triton_mm,"aw",@nobits
	.align	16
